// auto-generated by cutlass_sweep.gemm — config: {"arch": "sm_100", "cluster_m": 1, "cluster_n": 2, "dtype": "tf32", "stages": 5, "tile_k": 32, "tile_m": 128, "tile_n": 64}
#include "cutlass/cutlass.h"
#include "cutlass/gemm/collective/collective_builder.hpp"
#include "cutlass/gemm/device/gemm_universal_adapter.h"
#include "cutlass/gemm/kernel/gemm_universal.hpp"
#include "cutlass/epilogue/collective/collective_builder.hpp"

using ElemA = cutlass::tfloat32_t;
using ElemB = cutlass::tfloat32_t;
using ElemCD = cutlass::tfloat32_t;
using Acc  = float;
using TileShape    = cute::Shape<cute::_128, cute::_64, cute::_32>;
using ClusterShape = cute::Shape<cute::_1, cute::_2, cute::_1>;

using CollectiveEpilogue = typename cutlass::epilogue::collective::CollectiveBuilder<
    cutlass::arch::Sm100, cutlass::arch::OpClassTensorOp,
    TileShape, ClusterShape,
    cutlass::epilogue::collective::EpilogueTileAuto,
    Acc, Acc,
    ElemCD, cutlass::layout::RowMajor, 128 / cutlass::sizeof_bits<ElemCD>::value,
    ElemCD, cutlass::layout::RowMajor, 128 / cutlass::sizeof_bits<ElemCD>::value,
    cutlass::epilogue::collective::EpilogueScheduleAuto
  >::CollectiveOp;

using CollectiveMainloop = typename cutlass::gemm::collective::CollectiveBuilder<
    cutlass::arch::Sm100, cutlass::arch::OpClassTensorOp,
    ElemA, cutlass::layout::RowMajor, 128 / cutlass::sizeof_bits<ElemA>::value,
    ElemB, cutlass::layout::ColumnMajor, 128 / cutlass::sizeof_bits<ElemB>::value,
    Acc,
    TileShape, ClusterShape,
    cutlass::gemm::collective::StageCount<5>,
    cutlass::gemm::collective::KernelScheduleAuto
  >::CollectiveOp;

using GemmKernel = cutlass::gemm::kernel::GemmUniversal<
    cute::Shape<int,int,int,int>,
    CollectiveMainloop,
    CollectiveEpilogue
>;
using Gemm = cutlass::gemm::device::GemmUniversalAdapter<GemmKernel>;

// Force the device kernel symbol into the cubin without needing a host main.
auto* _anchor = &cutlass::device_kernel<GemmKernel>;


// ===== COMPILED SASS (sm_100a) =====

	.target	sm_100a

	.elftype	@"ET_EXEC"


//--------------------- .note.nv.tkinfo           --------------------------
	.section	.note.nv.tkinfo,"",@"SHT_NOTE"
	.sectionflags	@"SHF_NOTE_NV_TKINFO"
	.tkinfo
        /*0018*/ 	.word	0x00000002
        /*0030*/ 	.string	""
        /*0030*/ 	.string	"ptxas"
        /*0030*/ 	.string	"Cuda compilation tools, release 13.0, V13.0.88"
        /*0030*/ 	.string	"Build cuda_13.0.r13.0/compiler.36424714_0"
        /*0030*/ 	.string	"-arch sm_100a -m 64 "



//--------------------- .note.nv.cuinfo           --------------------------
	.section	.note.nv.cuinfo,"",@"SHT_NOTE"
	.sectionflags	@"SHF_NOTE_NV_CUINFO"
        /*0018*/ 	.short	0x0002
        /*001a*/ 	.short	0x0064
        /*001c*/ 	.short	0x0082
	.zero		2


//--------------------- .nv.info                  --------------------------
	.section	.nv.info,"",@"SHT_CUDA_INFO"
	.align	4


	//----- nvinfo : EIATTR_REGCOUNT
	.align		4
        /*0000*/ 	.byte	0x04, 0x2f
        /*0002*/ 	.short	(.L_19 - .L_18)
	.align		4
.L_18:
        /*0004*/ 	.word	index@(_ZN7cutlass13device_kernelINS_4gemm6kernel13GemmUniversalIN4cute5tupleIJiiiiEEENS1_10collective13CollectiveMmaINS1_35MainloopSm100TmaUmmaWarpSpecializedILi5ELi2ELi4ENS5_IJNS4_1CILi1EEENSA_ILi2EEESB_EEEEENS5_IJNSA_ILi128EEENSA_ILi64EEENSA_ILi32EEEEEENS_10tfloat32_tENS5_IJlSB_lEEESJ_SK_NS4_8TiledMMAINS4_8MMA_AtomIJNS4_17SM100_MMA_TF32_SSISJ_SJ_fLi128ELi64ELNS4_4UMMA5MajorE0ELSP_0ELNSO_7ScaleInE0ELSQ_0EEEEEENS4_6LayoutINS5_IJSB_SB_SB_EEENS5_IJNSA_ILi0EEESV_SV_EEEEENS5_IJNS4_10UnderscoreESY_SY_EEEEENS4_23SM90_TMA_LOAD_MULTICASTENS4_14ComposedLayoutINS4_7SwizzleILi3ELi4ELi3EEENS4_18smem_ptr_flag_bitsILi32EEENST_INS5_IJNSA_ILi8EEESH_EEENS5_IJSH_SB_EEEEEEEvNS4_8identityENS4_13SM90_TMA_LOADES1B_vS1C_EENS_8epilogue10collective18CollectiveEpilogueINS1F_23Sm100TmaWarpSpecializedILi4ELi2ELi16ELb1ELb0EEEJSI_NS5_IJNST_ISF_SB_EENST_INSA_ILi16EEESB_EEEEESJ_SK_SJ_SK_NS1F_6fusion15FusionCallbacksIS1J_NS1O_17LinearCombinationISJ_fSJ_fLNS_15FloatRoundStyleE2EEESI_S1N_JEEENS4_5SM1004TMEM4LOAD26SM100_TMEM_LOAD_32dp32b16xES1D_NS12_INS13_ILi2ELi4ELi3EEES16_NST_INS5_IJS17_S1L_EEENS5_IJS1L_SB_EEEEEEENS4_39AutoVectorizingCopyWithAssumedAlignmentILi128EEENS4_14SM90_TMA_STOREES22_S24_S24_EEEvvEEEEvNT_6ParamsE)
        /*0008*/ 	.word	0x0000004d


	//----- nvinfo : EIATTR_FRAME_SIZE
	.align		4
.L_19:
        /*000c*/ 	.byte	0x04, 0x11
        /*000e*/ 	.short	(.L_21 - .L_20)
	.align		4
.L_20:
        /*0010*/ 	.word	index@($__internal_2_$__cuda_sm10x_tcgen05_guardrail_trap_unallocated_columns_being_dealloced)
        /*0014*/ 	.word	0x00000000


	//----- nvinfo : EIATTR_FRAME_SIZE
	.align		4
.L_21:
        /*0018*/ 	.byte	0x04, 0x11
        /*001a*/ 	.short	(.L_23 - .L_22)
	.align		4
.L_22:
        /*001c*/ 	.word	index@($__internal_1_$__cuda_sm10x_tcgen05_guardrail_trap_phase_invalid_during_alloc)
        /*0020*/ 	.word	0x00000000


	//----- nvinfo : EIATTR_FRAME_SIZE
	.align		4
.L_23:
        /*0024*/ 	.byte	0x04, 0x11
        /*0026*/ 	.short	(.L_25 - .L_24)
	.align		4
.L_24:
        /*0028*/ 	.word	index@($__internal_0_$__cuda_sm10x_tcgen05_guardrail_trap_col_being_dealloced_not_returned_by_alloc)
        /*002c*/ 	.word	0x00000000


	//----- nvinfo : EIATTR_FRAME_SIZE
	.align		4
.L_25:
        /*0030*/ 	.byte	0x04, 0x11
        /*0032*/ 	.short	(.L_27 - .L_26)
	.align		4
.L_26:
        /*0034*/ 	.word	index@(_ZN7cutlass13device_kernelINS_4gemm6kernel13GemmUniversalIN4cute5tupleIJiiiiEEENS1_10collective13CollectiveMmaINS1_35MainloopSm100TmaUmmaWarpSpecializedILi5ELi2ELi4ENS5_IJNS4_1CILi1EEENSA_ILi2EEESB_EEEEENS5_IJNSA_ILi128EEENSA_ILi64EEENSA_ILi32EEEEEENS_10tfloat32_tENS5_IJlSB_lEEESJ_SK_NS4_8TiledMMAINS4_8MMA_AtomIJNS4_17SM100_MMA_TF32_SSISJ_SJ_fLi128ELi64ELNS4_4UMMA5MajorE0ELSP_0ELNSO_7ScaleInE0ELSQ_0EEEEEENS4_6LayoutINS5_IJSB_SB_SB_EEENS5_IJNSA_ILi0EEESV_SV_EEEEENS5_IJNS4_10UnderscoreESY_SY_EEEEENS4_23SM90_TMA_LOAD_MULTICASTENS4_14ComposedLayoutINS4_7SwizzleILi3ELi4ELi3EEENS4_18smem_ptr_flag_bitsILi32EEENST_INS5_IJNSA_ILi8EEESH_EEENS5_IJSH_SB_EEEEEEEvNS4_8identityENS4_13SM90_TMA_LOADES1B_vS1C_EENS_8epilogue10collective18CollectiveEpilogueINS1F_23Sm100TmaWarpSpecializedILi4ELi2ELi16ELb1ELb0EEEJSI_NS5_IJNST_ISF_SB_EENST_INSA_ILi16EEESB_EEEEESJ_SK_SJ_SK_NS1F_6fusion15FusionCallbacksIS1J_NS1O_17LinearCombinationISJ_fSJ_fLNS_15FloatRoundStyleE2EEESI_S1N_JEEENS4_5SM1004TMEM4LOAD26SM100_TMEM_LOAD_32dp32b16xES1D_NS12_INS13_ILi2ELi4ELi3EEES16_NST_INS5_IJS17_S1L_EEENS5_IJS1L_SB_EEEEEEENS4_39AutoVectorizingCopyWithAssumedAlignmentILi128EEENS4_14SM90_TMA_STOREES22_S24_S24_EEEvvEEEEvNT_6ParamsE)
        /*0038*/ 	.word	0x00000000


	//----- nvinfo : EIATTR_MIN_STACK_SIZE
	.align		4
.L_27:
        /*003c*/ 	.byte	0x04, 0x12
        /*003e*/ 	.short	(.L_29 - .L_28)
	.align		4
.L_28:
        /*0040*/ 	.word	index@(_ZN7cutlass13device_kernelINS_4gemm6kernel13GemmUniversalIN4cute5tupleIJiiiiEEENS1_10collective13CollectiveMmaINS1_35MainloopSm100TmaUmmaWarpSpecializedILi5ELi2ELi4ENS5_IJNS4_1CILi1EEENSA_ILi2EEESB_EEEEENS5_IJNSA_ILi128EEENSA_ILi64EEENSA_ILi32EEEEEENS_10tfloat32_tENS5_IJlSB_lEEESJ_SK_NS4_8TiledMMAINS4_8MMA_AtomIJNS4_17SM100_MMA_TF32_SSISJ_SJ_fLi128ELi64ELNS4_4UMMA5MajorE0ELSP_0ELNSO_7ScaleInE0ELSQ_0EEEEEENS4_6LayoutINS5_IJSB_SB_SB_EEENS5_IJNSA_ILi0EEESV_SV_EEEEENS5_IJNS4_10UnderscoreESY_SY_EEEEENS4_23SM90_TMA_LOAD_MULTICASTENS4_14ComposedLayoutINS4_7SwizzleILi3ELi4ELi3EEENS4_18smem_ptr_flag_bitsILi32EEENST_INS5_IJNSA_ILi8EEESH_EEENS5_IJSH_SB_EEEEEEEvNS4_8identityENS4_13SM90_TMA_LOADES1B_vS1C_EENS_8epilogue10collective18CollectiveEpilogueINS1F_23Sm100TmaWarpSpecializedILi4ELi2ELi16ELb1ELb0EEEJSI_NS5_IJNST_ISF_SB_EENST_INSA_ILi16EEESB_EEEEESJ_SK_SJ_SK_NS1F_6fusion15FusionCallbacksIS1J_NS1O_17LinearCombinationISJ_fSJ_fLNS_15FloatRoundStyleE2EEESI_S1N_JEEENS4_5SM1004TMEM4LOAD26SM100_TMEM_LOAD_32dp32b16xES1D_NS12_INS13_ILi2ELi4ELi3EEES16_NST_INS5_IJS17_S1L_EEENS5_IJS1L_SB_EEEEEEENS4_39AutoVectorizingCopyWithAssumedAlignmentILi128EEENS4_14SM90_TMA_STOREES22_S24_S24_EEEvvEEEEvNT_6ParamsE)
        /*0044*/ 	.word	0x00000000
.L_29:


//--------------------- .nv.compat                --------------------------
	.section	.nv.compat,"",@"SHT_CUDA_COMPAT_INFO"
	.align	4
        /*0000*/ 	.byte	0x02, 0x09, 0x01, 0x00, 0x02, 0x02, 0x02, 0x00, 0x02, 0x05, 0x05, 0x00, 0x03, 0x07, 0x01, 0x01
        /*0010*/ 	.byte	0x02, 0x03, 0x01, 0x00, 0x02, 0x06, 0x01, 0x00, 0x04, 0x0b, 0x08, 0x00, 0x09, 0x00, 0x00, 0x00
        /*0020*/ 	.byte	0x00, 0x00, 0x00, 0x00


//--------------------- .nv.info._ZN7cutlass13device_kernelINS_4gemm6kernel13GemmUniversalIN4cute5tupleIJiiiiEEENS1_10collective13CollectiveMmaINS1_35MainloopSm100TmaUmmaWarpSpecializedILi5ELi2ELi4ENS5_IJNS4_1CILi1EEENSA_ILi2EEESB_EEEEENS5_IJNSA_ILi128EEENSA_ILi64EEENSA_ILi32EEEEEENS_10tfloat32_tENS5_IJlSB_lEEESJ_SK_NS4_8TiledMMAINS4_8MMA_AtomIJNS4_17SM100_MMA_TF32_SSISJ_SJ_fLi128ELi64ELNS4_4UMMA5MajorE0ELSP_0ELNSO_7ScaleInE0ELSQ_0EEEEEENS4_6LayoutINS5_IJSB_SB_SB_EEENS5_IJNSA_ILi0EEESV_SV_EEEEENS5_IJNS4_10UnderscoreESY_SY_EEEEENS4_23SM90_TMA_LOAD_MULTICASTENS4_14ComposedLayoutINS4_7SwizzleILi3ELi4ELi3EEENS4_18smem_ptr_flag_bitsILi32EEENST_INS5_IJNSA_ILi8EEESH_EEENS5_IJSH_SB_EEEEEEEvNS4_8identityENS4_13SM90_TMA_LOADES1B_vS1C_EENS_8epilogue10collective18CollectiveEpilogueINS1F_23Sm100TmaWarpSpecializedILi4ELi2ELi16ELb1ELb0EEEJSI_NS5_IJNST_ISF_SB_EENST_INSA_ILi16EEESB_EEEEESJ_SK_SJ_SK_NS1F_6fusion15FusionCallbacksIS1J_NS1O_17LinearCombinationISJ_fSJ_fLNS_15FloatRoundStyleE2EEESI_S1N_JEEENS4_5SM1004TMEM4LOAD26SM100_TMEM_LOAD_32dp32b16xES1D_NS12_INS13_ILi2ELi4ELi3EEES16_NST_INS5_IJS17_S1L_EEENS5_IJS1L_SB_EEEEEEENS4_39AutoVectorizingCopyWithAssumedAlignmentILi128EEENS4_14SM90_TMA_STOREES22_S24_S24_EEEvvEEEEvNT_6ParamsE --------------------------
	.section	.nv.info._ZN7cutlass13device_kernelINS_4gemm6kernel13GemmUniversalIN4cute5tupleIJiiiiEEENS1_10collective13CollectiveMmaINS1_35MainloopSm100TmaUmmaWarpSpecializedILi5ELi2ELi4ENS5_IJNS4_1CILi1EEENSA_ILi2EEESB_EEEEENS5_IJNSA_ILi128EEENSA_ILi64EEENSA_ILi32EEEEEENS_10tfloat32_tENS5_IJlSB_lEEESJ_SK_NS4_8TiledMMAINS4_8MMA_AtomIJNS4_17SM100_MMA_TF32_SSISJ_SJ_fLi128ELi64ELNS4_4UMMA5MajorE0ELSP_0ELNSO_7ScaleInE0ELSQ_0EEEEEENS4_6LayoutINS5_IJSB_SB_SB_EEENS5_IJNSA_ILi0EEESV_SV_EEEEENS5_IJNS4_10UnderscoreESY_SY_EEEEENS4_23SM90_TMA_LOAD_MULTICASTENS4_14ComposedLayoutINS4_7SwizzleILi3ELi4ELi3EEENS4_18smem_ptr_flag_bitsILi32EEENST_INS5_IJNSA_ILi8EEESH_EEENS5_IJSH_SB_EEEEEEEvNS4_8identityENS4_13SM90_TMA_LOADES1B_vS1C_EENS_8epilogue10collective18CollectiveEpilogueINS1F_23Sm100TmaWarpSpecializedILi4ELi2ELi16ELb1ELb0EEEJSI_NS5_IJNST_ISF_SB_EENST_INSA_ILi16EEESB_EEEEESJ_SK_SJ_SK_NS1F_6fusion15FusionCallbacksIS1J_NS1O_17LinearCombinationISJ_fSJ_fLNS_15FloatRoundStyleE2EEESI_S1N_JEEENS4_5SM1004TMEM4LOAD26SM100_TMEM_LOAD_32dp32b16xES1D_NS12_INS13_ILi2ELi4ELi3EEES16_NST_INS5_IJS17_S1L_EEENS5_IJS1L_SB_EEEEEEENS4_39AutoVectorizingCopyWithAssumedAlignmentILi128EEENS4_14SM90_TMA_STOREES22_S24_S24_EEEvvEEEEvNT_6ParamsE,"",@"SHT_CUDA_INFO"
	.sectionflags	@""
	.align	4


	//----- nvinfo : EIATTR_CUDA_API_VERSION
	.align		4
        /*0000*/ 	.byte	0x04, 0x37
        /*0002*/ 	.short	(.L_31 - .L_30)
.L_30:
        /*0004*/ 	.word	0x00000082


	//----- nvinfo : EIATTR_KPARAM_INFO
	.align		4
.L_31:
        /*0008*/ 	.byte	0x04, 0x17
        /*000a*/ 	.short	(.L_33 - .L_32)
.L_32:
        /*000c*/ 	.word	0x00000000
        /*0010*/ 	.short	0x0000
        /*0012*/ 	.short	0x0000
        /*0014*/ 	.byte	0x00, 0xf0, 0x01, 0x20


	//----- nvinfo : EIATTR_AT_ENTRY_FRAGMENTS
	.align		4
.L_33:
        /*0018*/ 	.byte	0x04, 0x4f
        /*001a*/ 	.short	(.L_35 - .L_34)


	//   ....[0]....
.L_34:
        /*001c*/ 	.word	0x00000006


	//----- nvinfo : EIATTR_RESERVED_SMEM_USED
	.align		4
.L_35:
        /*0020*/ 	.byte	0x01, 0x41
	.zero		2


	//----- nvinfo : EIATTR_SPARSE_MMA_MASK
	.align		4
        /*0024*/ 	.byte	0x03, 0x50
        /*0026*/ 	.short	0x0000


	//----- nvinfo : EIATTR_TCGEN05_1CTA_USED
	.align		4
        /*0028*/ 	.byte	0x01, 0x51
	.zero		2


	//----- nvinfo : EIATTR_MAXREG_COUNT
	.align		4
        /*002c*/ 	.byte	0x03, 0x1b
        /*002e*/ 	.short	0x00ff


	//----- nvinfo : EIATTR_NUM_BARRIERS
	.align		4
        /*0030*/ 	.byte	0x02, 0x4c
        /*0032*/ 	.byte	0x07
	.zero		1


	//----- nvinfo : EIATTR_EXTERNS
	.align		4
        /*0034*/ 	.byte	0x04, 0x0f
        /*0036*/ 	.short	(.L_37 - .L_36)


	//   ....[0]....
	.align		4
.L_36:
        /*0038*/ 	.word	index@(__assertfail)


	//----- nvinfo : EIATTR_MERCURY_ISA_VERSION
	.align		4
.L_37:
        /*003c*/ 	.byte	0x03, 0x5f
        /*003e*/ 	.short	0x0101


	//----- nvinfo : EIATTR_INT_WARP_WIDE_INSTR_OFFSETS
	.align		4
        /*0040*/ 	.byte	0x04, 0x31
        /*0042*/ 	.short	(.L_39 - .L_38)


	//   ....[0]....
.L_38:
        /*0044*/ 	.word	0x00003d90


	//   ....[1]....
        /*0048*/ 	.word	0x00003dc0


	//   ....[2]....
        /*004c*/ 	.word	0x00003de0


	//   ....[3]....
        /*0050*/ 	.word	0x00004960


	//   ....[4]....
        /*0054*/ 	.word	0x000049d0


	//   ....[5]....
        /*0058*/ 	.word	0x00004aa0


	//   ....[6]....
        /*005c*/ 	.word	0x00004b20


	//   ....[7]....
        /*0060*/ 	.word	0x00004c10


	//   ....[8]....
        /*0064*/ 	.word	0x00004c90


	//   ....[9]....
        /*0068*/ 	.word	0x00004d70


	//   ....[10]....
        /*006c*/ 	.word	0x00004e20


	//----- nvinfo : EIATTR_COOP_GROUP_MASK_REGIDS
	.align		4
.L_39:
        /*0070*/ 	.byte	0x04, 0x29
        /*0072*/ 	.short	(.L_41 - .L_40)


	//   ....[0]....
.L_40:
        /*0074*/ 	.word	0xffffffff


	//   ....[1]....
        /*0078*/ 	.word	0xffffffff


	//   ....[2]....
        /*007c*/ 	.word	0xffffffff


	//   ....[3]....
        /*0080*/ 	.word	0xffffffff


	//   ....[4]....
        /*0084*/ 	.word	0xffffffff


	//   ....[5]....
        /*0088*/ 	.word	0xffffffff


	//   ....[6]....
        /*008c*/ 	.word	0xffffffff


	//   ....[7]....
        /*0090*/ 	.word	0xffffffff


	//   ....[8]....
        /*0094*/ 	.word	0xffffffff


	//   ....[9]....
        /*0098*/ 	.word	0xffffffff


	//   ....[10]....
        /*009c*/ 	.word	0xffffffff


	//   ....[11]....
        /*00a0*/ 	.word	0xffffffff


	//   ....[12]....
        /*00a4*/ 	.word	0xffffffff


	//   ....[13]....
        /*00a8*/ 	.word	0xffffffff


	//----- nvinfo : EIATTR_COOP_GROUP_INSTR_OFFSETS
	.align		4
.L_41:
        /*00ac*/ 	.byte	0x04, 0x28
        /*00ae*/ 	.short	(.L_43 - .L_42)


	//   ....[0]....
.L_42:
        /*00b0*/ 	.word	0x00000080


	//   ....[1]....
        /*00b4*/ 	.word	0x000004f0


	//   ....[2]....
        /*00b8*/ 	.word	0x000006c0


	//   ....[3]....
        /*00bc*/ 	.word	0x00000860


	//   ....[4]....
        /*00c0*/ 	.word	0x00000960


	//   ....[5]....
        /*00c4*/ 	.word	0x00000ad0


	//   ....[6]....
        /*00c8*/ 	.word	0x00000c70


	//   ....[7]....
        /*00cc*/ 	.word	0x00000e20


	//   ....[8]....
        /*00d0*/ 	.word	0x00002060


	//   ....[9]....
        /*00d4*/ 	.word	0x00002fe0


	//   ....[10]....
        /*00d8*/ 	.word	0x000031f0


	//   ....[11]....
        /*00dc*/ 	.word	0x00003220


	//   ....[12]....
        /*00e0*/ 	.word	0x00003c70


	//   ....[13]....
        /*00e4*/ 	.word	0x00003ea0


	//----- nvinfo : EIATTR_VRC_CTA_INIT_COUNT
	.align		4
.L_43:
        /*00e8*/ 	.byte	0x02, 0x4a
        /*00ea*/ 	.byte	0x80
	.zero		1


	//----- nvinfo : EIATTR_SYSCALL_OFFSETS
	.align		4
        /*00ec*/ 	.byte	0x04, 0x46
        /*00ee*/ 	.short	(.L_45 - .L_44)


	//   ....[0]....
.L_44:
        /*00f0*/ 	.word	0x00005a80


	//   ....[1]....
        /*00f4*/ 	.word	0x00005b70


	//   ....[2]....
        /*00f8*/ 	.word	0x00006310


	//   ....[3]....
        /*00fc*/ 	.word	0x00006c90


	//   ....[4]....
        /*0100*/ 	.word	0x000075f0


	//   ....[5]....
        /*0104*/ 	.word	0x00007f40


	//----- nvinfo : EIATTR_MBARRIER_INSTR_OFFSETS
	.align		4
.L_45:
        /*0108*/ 	.byte	0x04, 0x39
        /*010a*/ 	.short	(.L_47 - .L_46)


	//   ....[0]....
.L_46:
        /*010c*/ 	.word	0x00000610
        /*0110*/ 	.word	0x000000ff
        /*0114*/ 	.word	0x00000000
        /*0118*/ 	.short	0x0100
        /*011a*/ 	.byte	0x04
	.zero		1


	//   ....[1]....
        /*011c*/ 	.word	0x00000620
        /*0120*/ 	.word	0x000000ff
        /*0124*/ 	.word	0x00000028
        /*0128*/ 	.short	0x0100
        /*012a*/ 	.byte	0x04
	.zero		1


	//   ....[2]....
        /*012c*/ 	.word	0x00000630
        /*0130*/ 	.word	0x000000ff
        /*0134*/ 	.word	0x00000008
        /*0138*/ 	.short	0x0100
        /*013a*/ 	.byte	0x04
	.zero		1


	//   ....[3]....
        /*013c*/ 	.word	0x00000640
        /*0140*/ 	.word	0x000000ff
        /*0144*/ 	.word	0x00000030
        /*0148*/ 	.short	0x0100
        /*014a*/ 	.byte	0x04
	.zero		1


	//   ....[4]....
        /*014c*/ 	.word	0x00000650
        /*0150*/ 	.word	0x000000ff
        /*0154*/ 	.word	0x00000010
        /*0158*/ 	.short	0x0100
        /*015a*/ 	.byte	0x04
	.zero		1


	//   ....[5]....
        /*015c*/ 	.word	0x00000660
        /*0160*/ 	.word	0x000000ff
        /*0164*/ 	.word	0x00000038
        /*0168*/ 	.short	0x0100
        /*016a*/ 	.byte	0x04
	.zero		1


	//   ....[6]....
        /*016c*/ 	.word	0x00000670
        /*0170*/ 	.word	0x000000ff
        /*0174*/ 	.word	0x00000018
        /*0178*/ 	.short	0x0100
        /*017a*/ 	.byte	0x04
	.zero		1


	//   ....[7]....
        /*017c*/ 	.word	0x00000680
        /*0180*/ 	.word	0x000000ff
        /*0184*/ 	.word	0x00000040
        /*0188*/ 	.short	0x0100
        /*018a*/ 	.byte	0x04
	.zero		1


	//   ....[8]....
        /*018c*/ 	.word	0x00000690
        /*0190*/ 	.word	0x000000ff
        /*0194*/ 	.word	0x00000020
        /*0198*/ 	.short	0x0100
        /*019a*/ 	.byte	0x04
	.zero		1


	//   ....[9]....
        /*019c*/ 	.word	0x000006a0
        /*01a0*/ 	.word	0x000000ff
        /*01a4*/ 	.word	0x00000048
        /*01a8*/ 	.short	0x0100
        /*01aa*/ 	.byte	0x04
	.zero		1


	//   ....[10]....
        /*01ac*/ 	.word	0x000007d0
        /*01b0*/ 	.word	0x000000ff
        /*01b4*/ 	.word	0x00000050
        /*01b8*/ 	.short	0x0100
        /*01ba*/ 	.byte	0x04
	.zero		1


	//   ....[11]....
        /*01bc*/ 	.word	0x000007e0
        /*01c0*/ 	.word	0x000000ff
        /*01c4*/ 	.word	0x00000070
        /*01c8*/ 	.short	0x0100
        /*01ca*/ 	.byte	0x04
	.zero		1


	//   ....[12]....
        /*01cc*/ 	.word	0x000007f0
        /*01d0*/ 	.word	0x000000ff
        /*01d4*/ 	.word	0x00000058
        /*01d8*/ 	.short	0x0100
        /*01da*/ 	.byte	0x04
	.zero		1


	//   ....[13]....
        /*01dc*/ 	.word	0x00000800
        /*01e0*/ 	.word	0x000000ff
        /*01e4*/ 	.word	0x00000078
        /*01e8*/ 	.short	0x0100
        /*01ea*/ 	.byte	0x04
	.zero		1


	//   ....[14]....
        /*01ec*/ 	.word	0x00000810
        /*01f0*/ 	.word	0x000000ff
        /*01f4*/ 	.word	0x00000060
        /*01f8*/ 	.short	0x0100
        /*01fa*/ 	.byte	0x04
	.zero		1


	//   ....[15]....
        /*01fc*/ 	.word	0x00000820
        /*0200*/ 	.word	0x000000ff
        /*0204*/ 	.word	0x00000080
        /*0208*/ 	.short	0x0100
        /*020a*/ 	.byte	0x04
	.zero		1


	//   ....[16]....
        /*020c*/ 	.word	0x00000830
        /*0210*/ 	.word	0x000000ff
        /*0214*/ 	.word	0x00000068
        /*0218*/ 	.short	0x0100
        /*021a*/ 	.byte	0x04
	.zero		1


	//   ....[17]....
        /*021c*/ 	.word	0x00000840
        /*0220*/ 	.word	0x000000ff
        /*0224*/ 	.word	0x00000088
        /*0228*/ 	.short	0x0100
        /*022a*/ 	.byte	0x04
	.zero		1


	//   ....[18]....
        /*022c*/ 	.word	0x00000930
        /*0230*/ 	.word	0x000000ff
        /*0234*/ 	.word	0x00000090
        /*0238*/ 	.short	0x0100
        /*023a*/ 	.byte	0x06
	.zero		1


	//   ....[19]....
        /*023c*/ 	.word	0x00000940
        /*0240*/ 	.word	0x000000ff
        /*0244*/ 	.word	0x00000098
        /*0248*/ 	.short	0x0100
        /*024a*/ 	.byte	0x06
	.zero		1


	//   ....[20]....
        /*024c*/ 	.word	0x00000a80
        /*0250*/ 	.word	0x000000ff
        /*0254*/ 	.word	0x000000a0
        /*0258*/ 	.short	0x0100
        /*025a*/ 	.byte	0x06
	.zero		1


	//   ....[21]....
        /*025c*/ 	.word	0x00000a90
        /*0260*/ 	.word	0x000000ff
        /*0264*/ 	.word	0x000000b0
        /*0268*/ 	.short	0x0100
        /*026a*/ 	.byte	0x06
	.zero		1


	//   ....[22]....
        /*026c*/ 	.word	0x00000aa0
        /*0270*/ 	.word	0x000000ff
        /*0274*/ 	.word	0x000000a8
        /*0278*/ 	.short	0x0100
        /*027a*/ 	.byte	0x06
	.zero		1


	//   ....[23]....
        /*027c*/ 	.word	0x00000ab0
        /*0280*/ 	.word	0x000000ff
        /*0284*/ 	.word	0x000000b8
        /*0288*/ 	.short	0x0100
        /*028a*/ 	.byte	0x06
	.zero		1


	//   ....[24]....
        /*028c*/ 	.word	0x00000be0
        /*0290*/ 	.word	0x000000ff
        /*0294*/ 	.word	0x000000c0
        /*0298*/ 	.short	0x0100
        /*029a*/ 	.byte	0x04
	.zero		1


	//   ....[25]....
        /*029c*/ 	.word	0x00000bf0
        /*02a0*/ 	.word	0x000000ff
        /*02a4*/ 	.word	0x000000e0
        /*02a8*/ 	.short	0x0100
        /*02aa*/ 	.byte	0x04
	.zero		1


	//   ....[26]....
        /*02ac*/ 	.word	0x00000c00
        /*02b0*/ 	.word	0x000000ff
        /*02b4*/ 	.word	0x000000c8
        /*02b8*/ 	.short	0x0100
        /*02ba*/ 	.byte	0x04
	.zero		1


	//   ....[27]....
        /*02bc*/ 	.word	0x00000c10
        /*02c0*/ 	.word	0x000000ff
        /*02c4*/ 	.word	0x000000e8
        /*02c8*/ 	.short	0x0100
        /*02ca*/ 	.byte	0x04
	.zero		1


	//   ....[28]....
        /*02cc*/ 	.word	0x00000c20
        /*02d0*/ 	.word	0x000000ff
        /*02d4*/ 	.word	0x000000d0
        /*02d8*/ 	.short	0x0100
        /*02da*/ 	.byte	0x04
	.zero		1


	//   ....[29]....
        /*02dc*/ 	.word	0x00000c30
        /*02e0*/ 	.word	0x000000ff
        /*02e4*/ 	.word	0x000000f0
        /*02e8*/ 	.short	0x0100
        /*02ea*/ 	.byte	0x04
	.zero		1


	//   ....[30]....
        /*02ec*/ 	.word	0x00000c40
        /*02f0*/ 	.word	0x000000ff
        /*02f4*/ 	.word	0x000000d8
        /*02f8*/ 	.short	0x0100
        /*02fa*/ 	.byte	0x04
	.zero		1


	//   ....[31]....
        /*02fc*/ 	.word	0x00000c50
        /*0300*/ 	.word	0x000000ff
        /*0304*/ 	.word	0x000000f8
        /*0308*/ 	.short	0x0100
        /*030a*/ 	.byte	0x04
	.zero		1


	//   ....[32]....
        /*030c*/ 	.word	0x00000d40
        /*0310*/ 	.word	0x000000ff
        /*0314*/ 	.word	0x00000100
        /*0318*/ 	.short	0x0100
        /*031a*/ 	.byte	0x04
	.zero		1


	//   ....[33]....
        /*031c*/ 	.word	0x00000d50
        /*0320*/ 	.word	0x000000ff
        /*0324*/ 	.word	0x00000110
        /*0328*/ 	.short	0x0100
        /*032a*/ 	.byte	0x04
	.zero		1


	//   ....[34]....
        /*032c*/ 	.word	0x00000d60
        /*0330*/ 	.word	0x000000ff
        /*0334*/ 	.word	0x00000108
        /*0338*/ 	.short	0x0100
        /*033a*/ 	.byte	0x04
	.zero		1


	//   ....[35]....
        /*033c*/ 	.word	0x00000d70
        /*0340*/ 	.word	0x000000ff
        /*0344*/ 	.word	0x00000118
        /*0348*/ 	.short	0x0100
        /*034a*/ 	.byte	0x04
	.zero		1


	//   ....[36]....
        /*034c*/ 	.word	0x00001900
        /*0350*/ 	.word	0x00000000
        /*0354*/ 	.word	0x00000110
        /*0358*/ 	.short	0x010a
        /*035a*/ 	.byte	0xff
	.zero		1


	//   ....[37]....
        /*035c*/ 	.word	0x00001930
        /*0360*/ 	.word	0x00000000
        /*0364*/ 	.word	0x00000100
        /*0368*/ 	.short	0x0101
        /*036a*/ 	.byte	0xff
	.zero		1


	//   ....[38]....
        /*036c*/ 	.word	0x000019e0
        /*0370*/ 	.word	0x000000ff
        /*0374*/ 	.word	0x00000028
        /*0378*/ 	.short	0x010a
        /*037a*/ 	.byte	0x04
	.zero		1


	//   ....[39]....
        /*037c*/ 	.word	0x00001a60
        /*0380*/ 	.word	0x000000ff
        /*0384*/ 	.word	0x00000028
        /*0388*/ 	.short	0x010a
        /*038a*/ 	.byte	0x21
	.zero		1


	//   ....[40]....
        /*038c*/ 	.word	0x00001bf0
        /*0390*/ 	.word	0x000000ff
        /*0394*/ 	.word	0x00000028
        /*0398*/ 	.short	0x010a
        /*039a*/ 	.byte	0x08
	.zero		1


	//   ....[41]....
        /*039c*/ 	.word	0x00001d20
        /*03a0*/ 	.word	0x000000ff
        /*03a4*/ 	.word	0x00000098
        /*03a8*/ 	.short	0x0101
        /*03aa*/ 	.byte	0x07
	.zero		1


	//   ....[42]....
        /*03ac*/ 	.word	0x00001d40
        /*03b0*/ 	.word	0x000000ff
        /*03b4*/ 	.word	0x00000028
        /*03b8*/ 	.short	0x010a
        /*03ba*/ 	.byte	0x04
	.zero		1


	//   ....[43]....
        /*03bc*/ 	.word	0x00001dc0
        /*03c0*/ 	.word	0x000000ff
        /*03c4*/ 	.word	0x00000028
        /*03c8*/ 	.short	0x010a
        /*03ca*/ 	.byte	0x11
	.zero		1


	//   ....[44]....
        /*03cc*/ 	.word	0x00001f50
        /*03d0*/ 	.word	0x000000ff
        /*03d4*/ 	.word	0x00000028
        /*03d8*/ 	.short	0x010a
        /*03da*/ 	.byte	0x06
	.zero		1


	//   ....[45]....
        /*03dc*/ 	.word	0x00002090
        /*03e0*/ 	.word	0x00000003
        /*03e4*/ 	.word	0x000000a0
        /*03e8*/ 	.short	0x010a
        /*03ea*/ 	.byte	0xff
	.zero		1


	//   ....[46]....
        /*03ec*/ 	.word	0x000021e0
        /*03f0*/ 	.word	0x00000000
        /*03f4*/ 	.word	0x00000000
        /*03f8*/ 	.short	0x0101
        /*03fa*/ 	.byte	0xff
	.zero		1


	//   ....[47]....
        /*03fc*/ 	.word	0x000027a0
        /*0400*/ 	.word	0x000000ff
        /*0404*/ 	.word	0x00000000
        /*0408*/ 	.short	0x010a
        /*040a*/ 	.byte	0x04
	.zero		1


	//   ....[48]....
        /*040c*/ 	.word	0x00002830
        /*0410*/ 	.word	0x000000ff
        /*0414*/ 	.word	0x00000000
        /*0418*/ 	.short	0x010a
        /*041a*/ 	.byte	0x05
	.zero		1


	//   ....[49]....
        /*041c*/ 	.word	0x000028c0
        /*0420*/ 	.word	0x000000ff
        /*0424*/ 	.word	0x00000000
        /*0428*/ 	.short	0x010a
        /*042a*/ 	.byte	0x05
	.zero		1


	//   ....[50]....
        /*042c*/ 	.word	0x00002950
        /*0430*/ 	.word	0x000000ff
        /*0434*/ 	.word	0x00000000
        /*0438*/ 	.short	0x010a
        /*043a*/ 	.byte	0x05
	.zero		1


	//   ....[51]....
        /*043c*/ 	.word	0x000029f0
        /*0440*/ 	.word	0x00000000
        /*0444*/ 	.word	0x00000000
        /*0448*/ 	.short	0x010a
        /*044a*/ 	.byte	0xff
	.zero		1


	//   ....[52]....
        /*044c*/ 	.word	0x00002b30
        /*0450*/ 	.word	0x00000002
        /*0454*/ 	.word	0x00000100
        /*0458*/ 	.short	0x010a
        /*045a*/ 	.byte	0xff
	.zero		1


	//   ....[53]....
        /*045c*/ 	.word	0x00002ba0
        /*0460*/ 	.word	0x00000002
        /*0464*/ 	.word	0x00000000
        /*0468*/ 	.short	0x0101
        /*046a*/ 	.byte	0xff
	.zero		1


	//   ....[54]....
        /*046c*/ 	.word	0x00002bc0
        /*0470*/ 	.word	0x000000ff
        /*0474*/ 	.word	0x000000b0
        /*0478*/ 	.short	0x010a
        /*047a*/ 	.byte	0x04
	.zero		1


	//   ....[55]....
        /*047c*/ 	.word	0x00002ce0
        /*0480*/ 	.word	0x00000002
        /*0484*/ 	.word	0x000000a0
        /*0488*/ 	.short	0x010a
        /*048a*/ 	.byte	0xff
	.zero		1


	//   ....[56]....
        /*048c*/ 	.word	0x00002de0
        /*0490*/ 	.word	0x00000002
        /*0494*/ 	.word	0x00000000
        /*0498*/ 	.short	0x0101
        /*049a*/ 	.byte	0xff
	.zero		1


	//   ....[57]....
        /*049c*/ 	.word	0x00002e70
        /*04a0*/ 	.word	0x000000ff
        /*04a4*/ 	.word	0x000000b0
        /*04a8*/ 	.short	0x0106
        /*04aa*/ 	.byte	0x04
	.zero		1


	//   ....[58]....
        /*04ac*/ 	.word	0x00002e90
        /*04b0*/ 	.word	0x000000ff
        /*04b4*/ 	.word	0x000000b0
        /*04b8*/ 	.short	0x010a
        /*04ba*/ 	.byte	0x04
	.zero		1


	//   ....[59]....
        /*04bc*/ 	.word	0x00002f20
        /*04c0*/ 	.word	0x000000ff
        /*04c4*/ 	.word	0x000000b0
        /*04c8*/ 	.short	0x0106
        /*04ca*/ 	.byte	0x07
	.zero		1


	//   ....[60]....
        /*04cc*/ 	.word	0x00002f60
        /*04d0*/ 	.word	0x00000000
        /*04d4*/ 	.word	0x000000b0
        /*04d8*/ 	.short	0x010a
        /*04da*/ 	.byte	0xff
	.zero		1


	//   ....[61]....
        /*04dc*/ 	.word	0x000034c0
        /*04e0*/ 	.word	0x00000000
        /*04e4*/ 	.word	0x000000a0
        /*04e8*/ 	.short	0x010a
        /*04ea*/ 	.byte	0xff
	.zero		1


	//   ....[62]....
        /*04ec*/ 	.word	0x000035d0
        /*04f0*/ 	.word	0x00000003
        /*04f4*/ 	.word	0x00000000
        /*04f8*/ 	.short	0x0101
        /*04fa*/ 	.byte	0xff
	.zero		1


	//   ....[63]....
        /*04fc*/ 	.word	0x000035e0
        /*0500*/ 	.word	0x000000ff
        /*0504*/ 	.word	0x00000000
        /*0508*/ 	.short	0x010a
        /*050a*/ 	.byte	0x04
	.zero		1


	//   ....[64]....
        /*050c*/ 	.word	0x00003600
        /*0510*/ 	.word	0x000000ff
        /*0514*/ 	.word	0x000000e0
        /*0518*/ 	.short	0x010a
        /*051a*/ 	.byte	0x1e
	.zero		1


	//   ....[65]....
        /*051c*/ 	.word	0x000036d0
        /*0520*/ 	.word	0x000000ff
        /*0524*/ 	.word	0x00000000
        /*0528*/ 	.short	0x010a
        /*052a*/ 	.byte	0x05
	.zero		1


	//   ....[66]....
        /*052c*/ 	.word	0x00003810
        /*0530*/ 	.word	0x000000ff
        /*0534*/ 	.word	0x00000000
        /*0538*/ 	.short	0x010a
        /*053a*/ 	.byte	0x04
	.zero		1


	//   ....[67]....
        /*053c*/ 	.word	0x00003aa0
        /*0540*/ 	.word	0x000000ff
        /*0544*/ 	.word	0x00000000
        /*0548*/ 	.short	0x010a
        /*054a*/ 	.byte	0x04
	.zero		1


	//   ....[68]....
        /*054c*/ 	.word	0x00003b30
        /*0550*/ 	.word	0x000000ff
        /*0554*/ 	.word	0x00000000
        /*0558*/ 	.short	0x010a
        /*055a*/ 	.byte	0x05
	.zero		1


	//   ....[69]....
        /*055c*/ 	.word	0x00003bc0
        /*0560*/ 	.word	0x000000ff
        /*0564*/ 	.word	0x00000000
        /*0568*/ 	.short	0x010a
        /*056a*/ 	.byte	0x05
	.zero		1


	//   ....[70]....
        /*056c*/ 	.word	0x00003c50
        /*0570*/ 	.word	0x000000ff
        /*0574*/ 	.word	0x00000000
        /*0578*/ 	.short	0x010a
        /*057a*/ 	.byte	0x04
	.zero		1


	//   ....[71]....
        /*057c*/ 	.word	0x00004160
        /*0580*/ 	.word	0x0000000c
        /*0584*/ 	.word	0x000000a0
        /*0588*/ 	.short	0x010a
        /*058a*/ 	.byte	0xff
	.zero		1


	//   ....[72]....
        /*058c*/ 	.word	0x000042d0
        /*0590*/ 	.word	0x00000000
        /*0594*/ 	.word	0x00000000
        /*0598*/ 	.short	0x0101
        /*059a*/ 	.byte	0xff
	.zero		1


	//   ....[73]....
        /*059c*/ 	.word	0x00004760
        /*05a0*/ 	.word	0x000000ff
        /*05a4*/ 	.word	0x00000098
        /*05a8*/ 	.short	0x010a
        /*05aa*/ 	.byte	0x15
	.zero		1


	//   ....[74]....
        /*05ac*/ 	.word	0x000048e0
        /*05b0*/ 	.word	0x000000ff
        /*05b4*/ 	.word	0x00000070
        /*05b8*/ 	.short	0x010a
        /*05ba*/ 	.byte	0x15
	.zero		1


	//   ....[75]....
        /*05bc*/ 	.word	0x00004a50
        /*05c0*/ 	.word	0x000000ff
        /*05c4*/ 	.word	0x00000050
        /*05c8*/ 	.short	0x010b
        /*05ca*/ 	.byte	0x15
	.zero		1


	//   ....[76]....
        /*05cc*/ 	.word	0x00004a60
        /*05d0*/ 	.word	0x000000ff
        /*05d4*/ 	.word	0x00000000
        /*05d8*/ 	.short	0x0101
        /*05da*/ 	.byte	0x28
	.zero		1


	//   ....[77]....
        /*05dc*/ 	.word	0x00004a70
        /*05e0*/ 	.word	0x000000ff
        /*05e4*/ 	.word	0x00000078
        /*05e8*/ 	.short	0x010a
        /*05ea*/ 	.byte	0x15
	.zero		1


	//   ....[78]....
        /*05ec*/ 	.word	0x00004bc0
        /*05f0*/ 	.word	0x000000ff
        /*05f4*/ 	.word	0x00000058
        /*05f8*/ 	.short	0x010b
        /*05fa*/ 	.byte	0x15
	.zero		1


	//   ....[79]....
        /*05fc*/ 	.word	0x00004bd0
        /*0600*/ 	.word	0x000000ff
        /*0604*/ 	.word	0x00000000
        /*0608*/ 	.short	0x0101
        /*060a*/ 	.byte	0x27
	.zero		1


	//   ....[80]....
        /*060c*/ 	.word	0x00004be0
        /*0610*/ 	.word	0x000000ff
        /*0614*/ 	.word	0x00000080
        /*0618*/ 	.short	0x010a
        /*061a*/ 	.byte	0x15
	.zero		1


	//   ....[81]....
        /*061c*/ 	.word	0x00004d20
        /*0620*/ 	.word	0x000000ff
        /*0624*/ 	.word	0x00000060
        /*0628*/ 	.short	0x010b
        /*062a*/ 	.byte	0x15
	.zero		1


	//   ....[82]....
        /*062c*/ 	.word	0x00004d30
        /*0630*/ 	.word	0x000000ff
        /*0634*/ 	.word	0x00000000
        /*0638*/ 	.short	0x0101
        /*063a*/ 	.byte	0x26
	.zero		1


	//   ....[83]....
        /*063c*/ 	.word	0x00004d40
        /*0640*/ 	.word	0x000000ff
        /*0644*/ 	.word	0x00000088
        /*0648*/ 	.short	0x010a
        /*064a*/ 	.byte	0x15
	.zero		1


	//   ....[84]....
        /*064c*/ 	.word	0x00004f40
        /*0650*/ 	.word	0x000000ff
        /*0654*/ 	.word	0x00000068
        /*0658*/ 	.short	0x010b
        /*065a*/ 	.byte	0x15
	.zero		1


	//   ....[85]....
        /*065c*/ 	.word	0x00004f50
        /*0660*/ 	.word	0x000000ff
        /*0664*/ 	.word	0x00000000
        /*0668*/ 	.short	0x0101
        /*066a*/ 	.byte	0x25
	.zero		1


	//   ....[86]....
        /*066c*/ 	.word	0x00004f80
        /*0670*/ 	.word	0x000000ff
        /*0674*/ 	.word	0x00000070
        /*0678*/ 	.short	0x010a
        /*067a*/ 	.byte	0x15
	.zero		1


	//   ....[87]....
        /*067c*/ 	.word	0x00004fa0
        /*0680*/ 	.word	0x000000ff
        /*0684*/ 	.word	0x00000078
        /*0688*/ 	.short	0x010a
        /*068a*/ 	.byte	0x15
	.zero		1


	//   ....[88]....
        /*068c*/ 	.word	0x00004fc0
        /*0690*/ 	.word	0x000000ff
        /*0694*/ 	.word	0x00000080
        /*0698*/ 	.short	0x010a
        /*069a*/ 	.byte	0x15
	.zero		1


	//   ....[89]....
        /*069c*/ 	.word	0x00005000
        /*06a0*/ 	.word	0x00000000
        /*06a4*/ 	.word	0x00000088
        /*06a8*/ 	.short	0x010a
        /*06aa*/ 	.byte	0xff
	.zero		1


	//   ....[90]....
        /*06ac*/ 	.word	0x00005310
        /*06b0*/ 	.word	0x00000003
        /*06b4*/ 	.word	0x000000a0
        /*06b8*/ 	.short	0x010a
        /*06ba*/ 	.byte	0xff
	.zero		1


	//   ....[91]....
        /*06bc*/ 	.word	0x00005490
        /*06c0*/ 	.word	0x00000000
        /*06c4*/ 	.word	0x00000000
        /*06c8*/ 	.short	0x0101
        /*06ca*/ 	.byte	0xff
	.zero		1


	//   ....[92]....
        /*06cc*/ 	.word	0x00005fd0
        /*06d0*/ 	.word	0x000000ff
        /*06d4*/ 	.word	0x00000050
        /*06d8*/ 	.short	0x010a
        /*06da*/ 	.byte	0x2d
	.zero		1


	//   ....[93]....
        /*06dc*/ 	.word	0x00006010
        /*06e0*/ 	.word	0x00000046
        /*06e4*/ 	.word	0x000000c0
        /*06e8*/ 	.short	0x010a
        /*06ea*/ 	.byte	0xff
	.zero		1


	//   ....[94]....
        /*06ec*/ 	.word	0x00006100
        /*06f0*/ 	.word	0x000000ff
        /*06f4*/ 	.word	0x00000050
        /*06f8*/ 	.short	0x010a
        /*06fa*/ 	.byte	0x2d
	.zero		1


	//   ....[95]....
        /*06fc*/ 	.word	0x000061f0
        /*0700*/ 	.word	0x00000046
        /*0704*/ 	.word	0x000000c0
        /*0708*/ 	.short	0x010a
        /*070a*/ 	.byte	0xff
	.zero		1


	//   ....[96]....
        /*070c*/ 	.word	0x000069c0
        /*0710*/ 	.word	0x00000000
        /*0714*/ 	.word	0x00000000
        /*0718*/ 	.short	0x0101
        /*071a*/ 	.byte	0xff
	.zero		1


	//   ....[97]....
        /*071c*/ 	.word	0x000069d0
        /*0720*/ 	.word	0x00000002
        /*0724*/ 	.word	0x00000050
        /*0728*/ 	.short	0x010a
        /*072a*/ 	.byte	0xff
	.zero		1


	//   ....[98]....
        /*072c*/ 	.word	0x00006ab0
        /*0730*/ 	.word	0x00000002
        /*0734*/ 	.word	0x00000050
        /*0738*/ 	.short	0x010a
        /*073a*/ 	.byte	0xff
	.zero		1


	//   ....[99]....
        /*073c*/ 	.word	0x00007320
        /*0740*/ 	.word	0x00000000
        /*0744*/ 	.word	0x00000000
        /*0748*/ 	.short	0x0101
        /*074a*/ 	.byte	0xff
	.zero		1


	//   ....[100]....
        /*074c*/ 	.word	0x00007340
        /*0750*/ 	.word	0x00000006
        /*0754*/ 	.word	0x00000050
        /*0758*/ 	.short	0x010a
        /*075a*/ 	.byte	0xff
	.zero		1


	//   ....[101]....
        /*075c*/ 	.word	0x00007410
        /*0760*/ 	.word	0x00000006
        /*0764*/ 	.word	0x00000050
        /*0768*/ 	.short	0x010a
        /*076a*/ 	.byte	0xff
	.zero		1


	//   ....[102]....
        /*076c*/ 	.word	0x00007c70
        /*0770*/ 	.word	0x0000000e
        /*0774*/ 	.word	0x00000000
        /*0778*/ 	.short	0x0101
        /*077a*/ 	.byte	0xff
	.zero		1


	//   ....[103]....
        /*077c*/ 	.word	0x00007c90
        /*0780*/ 	.word	0x00000000
        /*0784*/ 	.word	0x00000050
        /*0788*/ 	.short	0x010a
        /*078a*/ 	.byte	0xff
	.zero		1


	//   ....[104]....
        /*078c*/ 	.word	0x00007d60
        /*0790*/ 	.word	0x00000000
        /*0794*/ 	.word	0x00000050
        /*0798*/ 	.short	0x010a
        /*079a*/ 	.byte	0xff
	.zero		1


	//   ....[105]....
        /*079c*/ 	.word	0x00008240
        /*07a0*/ 	.word	0x000000ff
        /*07a4*/ 	.word	0x00000000
        /*07a8*/ 	.short	0x0101
        /*07aa*/ 	.byte	0x04
	.zero		1


	//   ....[106]....
        /*07ac*/ 	.word	0x00008630
        /*07b0*/ 	.word	0x00000000
        /*07b4*/ 	.word	0x00000000
        /*07b8*/ 	.short	0x0101
        /*07ba*/ 	.byte	0xff
	.zero		1


	//   ....[107]....
        /*07bc*/ 	.word	0x000088e0
        /*07c0*/ 	.word	0x000000ff
        /*07c4*/ 	.word	0x00000000
        /*07c8*/ 	.short	0x0101
        /*07ca*/ 	.byte	0x04
	.zero		1


	//   ....[108]....
        /*07cc*/ 	.word	0x00008900
        /*07d0*/ 	.word	0x00000000
        /*07d4*/ 	.word	0x00000110
        /*07d8*/ 	.short	0x010a
        /*07da*/ 	.byte	0xff
	.zero		1


	//   ....[109]....
        /*07dc*/ 	.word	0x00008960
        /*07e0*/ 	.word	0x00000000
        /*07e4*/ 	.word	0x00000028
        /*07e8*/ 	.short	0x010a
        /*07ea*/ 	.byte	0xff
	.zero		1


	//   ....[110]....
        /*07ec*/ 	.word	0x000089c0
        /*07f0*/ 	.word	0x00000000
        /*07f4*/ 	.word	0x00000028
        /*07f8*/ 	.short	0x010a
        /*07fa*/ 	.byte	0xff
	.zero		1


	//   ....[111]....
        /*07fc*/ 	.word	0x00008a10
        /*0800*/ 	.word	0x00000003
        /*0804*/ 	.word	0x000000a0
        /*0808*/ 	.short	0x010a
        /*080a*/ 	.byte	0xff
	.zero		1


	//   ....[112]....
        /*080c*/ 	.word	0x00008a70
        /*0810*/ 	.word	0x00000000
        /*0814*/ 	.word	0x00000000
        /*0818*/ 	.short	0x010a
        /*081a*/ 	.byte	0xff
	.zero		1


	//   ....[113]....
        /*081c*/ 	.word	0x00008ad0
        /*0820*/ 	.word	0x00000000
        /*0824*/ 	.word	0x00000000
        /*0828*/ 	.short	0x010a
        /*082a*/ 	.byte	0xff
	.zero		1


	//   ....[114]....
        /*082c*/ 	.word	0x00008b30
        /*0830*/ 	.word	0x00000000
        /*0834*/ 	.word	0x00000000
        /*0838*/ 	.short	0x010a
        /*083a*/ 	.byte	0xff
	.zero		1


	//   ....[115]....
        /*083c*/ 	.word	0x00008b90
        /*0840*/ 	.word	0x00000000
        /*0844*/ 	.word	0x00000000
        /*0848*/ 	.short	0x010a
        /*084a*/ 	.byte	0xff
	.zero		1


	//   ....[116]....
        /*084c*/ 	.word	0x00008be0
        /*0850*/ 	.word	0x00000002
        /*0854*/ 	.word	0x00000100
        /*0858*/ 	.short	0x010a
        /*085a*/ 	.byte	0xff
	.zero		1


	//   ....[117]....
        /*085c*/ 	.word	0x00008c40
        /*0860*/ 	.word	0x00000002
        /*0864*/ 	.word	0x000000b0
        /*0868*/ 	.short	0x010a
        /*086a*/ 	.byte	0xff
	.zero		1


	//   ....[118]....
        /*086c*/ 	.word	0x00008c90
        /*0870*/ 	.word	0x00000002
        /*0874*/ 	.word	0x000000a0
        /*0878*/ 	.short	0x010a
        /*087a*/ 	.byte	0xff
	.zero		1


	//   ....[119]....
        /*087c*/ 	.word	0x00008cf0
        /*0880*/ 	.word	0x00000000
        /*0884*/ 	.word	0x000000b0
        /*0888*/ 	.short	0x010a
        /*088a*/ 	.byte	0xff
	.zero		1


	//   ....[120]....
        /*088c*/ 	.word	0x00008d40
        /*0890*/ 	.word	0x00000000
        /*0894*/ 	.word	0x000000a0
        /*0898*/ 	.short	0x010a
        /*089a*/ 	.byte	0xff
	.zero		1


	//   ....[121]....
        /*089c*/ 	.word	0x00008da0
        /*08a0*/ 	.word	0x00000002
        /*08a4*/ 	.word	0x000000e0
        /*08a8*/ 	.short	0x010a
        /*08aa*/ 	.byte	0xff
	.zero		1


	//   ....[122]....
        /*08ac*/ 	.word	0x00008e00
        /*08b0*/ 	.word	0x00000000
        /*08b4*/ 	.word	0x00000000
        /*08b8*/ 	.short	0x010a
        /*08ba*/ 	.byte	0xff
	.zero		1


	//   ....[123]....
        /*08bc*/ 	.word	0x00008e60
        /*08c0*/ 	.word	0x00000000
        /*08c4*/ 	.word	0x00000000
        /*08c8*/ 	.short	0x010a
        /*08ca*/ 	.byte	0xff
	.zero		1


	//   ....[124]....
        /*08cc*/ 	.word	0x00008ec0
        /*08d0*/ 	.word	0x00000000
        /*08d4*/ 	.word	0x00000000
        /*08d8*/ 	.short	0x010a
        /*08da*/ 	.byte	0xff
	.zero		1


	//   ....[125]....
        /*08dc*/ 	.word	0x00008f20
        /*08e0*/ 	.word	0x00000000
        /*08e4*/ 	.word	0x00000000
        /*08e8*/ 	.short	0x010a
        /*08ea*/ 	.byte	0xff
	.zero		1


	//   ....[126]....
        /*08ec*/ 	.word	0x00008f80
        /*08f0*/ 	.word	0x00000000
        /*08f4*/ 	.word	0x00000000
        /*08f8*/ 	.short	0x010a
        /*08fa*/ 	.byte	0xff
	.zero		1


	//   ....[127]....
        /*08fc*/ 	.word	0x00008fd0
        /*0900*/ 	.word	0x0000000c
        /*0904*/ 	.word	0x000000a0
        /*0908*/ 	.short	0x010a
        /*090a*/ 	.byte	0xff
	.zero		1


	//   ....[128]....
        /*090c*/ 	.word	0x00009030
        /*0910*/ 	.word	0x00000000
        /*0914*/ 	.word	0x00000098
        /*0918*/ 	.short	0x010a
        /*091a*/ 	.byte	0xff
	.zero		1


	//   ....[129]....
        /*091c*/ 	.word	0x00009090
        /*0920*/ 	.word	0x00000000
        /*0924*/ 	.word	0x00000070
        /*0928*/ 	.short	0x010a
        /*092a*/ 	.byte	0xff
	.zero		1


	//   ....[130]....
        /*092c*/ 	.word	0x000090f0
        /*0930*/ 	.word	0x00000000
        /*0934*/ 	.word	0x00000078
        /*0938*/ 	.short	0x010a
        /*093a*/ 	.byte	0xff
	.zero		1


	//   ....[131]....
        /*093c*/ 	.word	0x00009150
        /*0940*/ 	.word	0x00000000
        /*0944*/ 	.word	0x00000080
        /*0948*/ 	.short	0x010a
        /*094a*/ 	.byte	0xff
	.zero		1


	//   ....[132]....
        /*094c*/ 	.word	0x000091b0
        /*0950*/ 	.word	0x00000000
        /*0954*/ 	.word	0x00000088
        /*0958*/ 	.short	0x010a
        /*095a*/ 	.byte	0xff
	.zero		1


	//   ....[133]....
        /*095c*/ 	.word	0x00009210
        /*0960*/ 	.word	0x00000000
        /*0964*/ 	.word	0x00000070
        /*0968*/ 	.short	0x010a
        /*096a*/ 	.byte	0xff
	.zero		1


	//   ....[134]....
        /*096c*/ 	.word	0x00009270
        /*0970*/ 	.word	0x00000000
        /*0974*/ 	.word	0x00000078
        /*0978*/ 	.short	0x010a
        /*097a*/ 	.byte	0xff
	.zero		1


	//   ....[135]....
        /*097c*/ 	.word	0x000092d0
        /*0980*/ 	.word	0x00000000
        /*0984*/ 	.word	0x00000080
        /*0988*/ 	.short	0x010a
        /*098a*/ 	.byte	0xff
	.zero		1


	//   ....[136]....
        /*098c*/ 	.word	0x00009320
        /*0990*/ 	.word	0x00000003
        /*0994*/ 	.word	0x000000a0
        /*0998*/ 	.short	0x010a
        /*099a*/ 	.byte	0xff
	.zero		1


	//   ....[137]....
        /*099c*/ 	.word	0x00009380
        /*09a0*/ 	.word	0x00000002
        /*09a4*/ 	.word	0x00000050
        /*09a8*/ 	.short	0x010a
        /*09aa*/ 	.byte	0xff
	.zero		1


	//   ....[138]....
        /*09ac*/ 	.word	0x000093d0
        /*09b0*/ 	.word	0x00000046
        /*09b4*/ 	.word	0x000000c0
        /*09b8*/ 	.short	0x010a
        /*09ba*/ 	.byte	0xff
	.zero		1


	//   ....[139]....
        /*09bc*/ 	.word	0x00009420
        /*09c0*/ 	.word	0x00000002
        /*09c4*/ 	.word	0x00000050
        /*09c8*/ 	.short	0x010a
        /*09ca*/ 	.byte	0xff
	.zero		1


	//   ....[140]....
        /*09cc*/ 	.word	0x00009470
        /*09d0*/ 	.word	0x00000006
        /*09d4*/ 	.word	0x00000050
        /*09d8*/ 	.short	0x010a
        /*09da*/ 	.byte	0xff
	.zero		1


	//   ....[141]....
        /*09dc*/ 	.word	0x000094c0
        /*09e0*/ 	.word	0x00000000
        /*09e4*/ 	.word	0x00000050
        /*09e8*/ 	.short	0x010a
        /*09ea*/ 	.byte	0xff
	.zero		1


	//----- nvinfo : EIATTR_NUM_MBARRIERS
	.align		4
.L_47:
        /*09ec*/ 	.byte	0x03, 0x38
        /*09ee*/ 	.short	0x0024


	//----- nvinfo : EIATTR_EXIT_INSTR_OFFSETS
	.align		4
        /*09f0*/ 	.byte	0x04, 0x1c
        /*09f2*/ 	.short	(.L_49 - .L_48)


	//   ....[0]....
.L_48:
        /*09f4*/ 	.word	0x00002a20


	//   ....[1]....
        /*09f8*/ 	.word	0x00002f30


	//   ....[2]....
        /*09fc*/ 	.word	0x00002f90


	//   ....[3]....
        /*0a00*/ 	.word	0x00003eb0


	//   ....[4]....
        /*0a04*/ 	.word	0x00005030


	//   ....[5]....
        /*0a08*/ 	.word	0x00005070


	//   ....[6]....
        /*0a0c*/ 	.word	0x000087c0


	//   ....[7]....
        /*0a10*/ 	.word	0x00008840


	//   ....[8]....
        /*0a14*/ 	.word	0x00008870


	//   ....[9]....
        /*0a18*/ 	.word	0x000088f0


	//----- nvinfo : EIATTR_MAX_THREADS
	.align		4
.L_49:
        /*0a1c*/ 	.byte	0x04, 0x05
        /*0a1e*/ 	.short	(.L_51 - .L_50)
.L_50:
        /*0a20*/ 	.word	0x00000100
        /*0a24*/ 	.word	0x00000001
        /*0a28*/ 	.word	0x00000001


	//----- nvinfo : EIATTR_CRS_STACK_SIZE
	.align		4
.L_51:
        /*0a2c*/ 	.byte	0x04, 0x1e
        /*0a2e*/ 	.short	(.L_53 - .L_52)
.L_52:
        /*0a30*/ 	.word	0x00000000


	//----- nvinfo : EIATTR_CBANK_PARAM_SIZE
	.align		4
.L_53:
        /*0a34*/ 	.byte	0x03, 0x19
        /*0a36*/ 	.short	0x0800


	//----- nvinfo : EIATTR_PARAM_CBANK
	.align		4
        /*0a38*/ 	.byte	0x04, 0x0a
        /*0a3a*/ 	.short	(.L_55 - .L_54)
	.align		4
.L_54:
        /*0a3c*/ 	.word	index@(.nv.constant0._ZN7cutlass13device_kernelINS_4gemm6kernel13GemmUniversalIN4cute5tupleIJiiiiEEENS1_10collective13CollectiveMmaINS1_35MainloopSm100TmaUmmaWarpSpecializedILi5ELi2ELi4ENS5_IJNS4_1CILi1EEENSA_ILi2EEESB_EEEEENS5_IJNSA_ILi128EEENSA_ILi64EEENSA_ILi32EEEEEENS_10tfloat32_tENS5_IJlSB_lEEESJ_SK_NS4_8TiledMMAINS4_8MMA_AtomIJNS4_17SM100_MMA_TF32_SSISJ_SJ_fLi128ELi64ELNS4_4UMMA5MajorE0ELSP_0ELNSO_7ScaleInE0ELSQ_0EEEEEENS4_6LayoutINS5_IJSB_SB_SB_EEENS5_IJNSA_ILi0EEESV_SV_EEEEENS5_IJNS4_10UnderscoreESY_SY_EEEEENS4_23SM90_TMA_LOAD_MULTICASTENS4_14ComposedLayoutINS4_7SwizzleILi3ELi4ELi3EEENS4_18smem_ptr_flag_bitsILi32EEENST_INS5_IJNSA_ILi8EEESH_EEENS5_IJSH_SB_EEEEEEEvNS4_8identityENS4_13SM90_TMA_LOADES1B_vS1C_EENS_8epilogue10collective18CollectiveEpilogueINS1F_23Sm100TmaWarpSpecializedILi4ELi2ELi16ELb1ELb0EEEJSI_NS5_IJNST_ISF_SB_EENST_INSA_ILi16EEESB_EEEEESJ_SK_SJ_SK_NS1F_6fusion15FusionCallbacksIS1J_NS1O_17LinearCombinationISJ_fSJ_fLNS_15FloatRoundStyleE2EEESI_S1N_JEEENS4_5SM1004TMEM4LOAD26SM100_TMEM_LOAD_32dp32b16xES1D_NS12_INS13_ILi2ELi4ELi3EEES16_NST_INS5_IJS17_S1L_EEENS5_IJS1L_SB_EEEEEEENS4_39AutoVectorizingCopyWithAssumedAlignmentILi128EEENS4_14SM90_TMA_STOREES22_S24_S24_EEEvvEEEEvNT_6ParamsE)
        /*0a40*/ 	.short	0x0380
        /*0a42*/ 	.short	0x0800


	//----- nvinfo : EIATTR_SW_WAR
	.align		4
.L_55:
        /*0a44*/ 	.byte	0x04, 0x36
        /*0a46*/ 	.short	(.L_57 - .L_56)
.L_56:
        /*0a48*/ 	.word	0x00000008
.L_57:


//--------------------- .nv.callgraph             --------------------------
	.section	.nv.callgraph,"",@"SHT_CUDA_CALLGRAPH"
	.align	4
	.sectionentsize	8
	.align		4
        /*0000*/ 	.word	0x00000000
	.align		4
        /*0004*/ 	.word	0xffffffff
	.align		4
        /*0008*/ 	.word	index@(_ZN7cutlass13device_kernelINS_4gemm6kernel13GemmUniversalIN4cute5tupleIJiiiiEEENS1_10collective13CollectiveMmaINS1_35MainloopSm100TmaUmmaWarpSpecializedILi5ELi2ELi4ENS5_IJNS4_1CILi1EEENSA_ILi2EEESB_EEEEENS5_IJNSA_ILi128EEENSA_ILi64EEENSA_ILi32EEEEEENS_10tfloat32_tENS5_IJlSB_lEEESJ_SK_NS4_8TiledMMAINS4_8MMA_AtomIJNS4_17SM100_MMA_TF32_SSISJ_SJ_fLi128ELi64ELNS4_4UMMA5MajorE0ELSP_0ELNSO_7ScaleInE0ELSQ_0EEEEEENS4_6LayoutINS5_IJSB_SB_SB_EEENS5_IJNSA_ILi0EEESV_SV_EEEEENS5_IJNS4_10UnderscoreESY_SY_EEEEENS4_23SM90_TMA_LOAD_MULTICASTENS4_14ComposedLayoutINS4_7SwizzleILi3ELi4ELi3EEENS4_18smem_ptr_flag_bitsILi32EEENST_INS5_IJNSA_ILi8EEESH_EEENS5_IJSH_SB_EEEEEEEvNS4_8identityENS4_13SM90_TMA_LOADES1B_vS1C_EENS_8epilogue10collective18CollectiveEpilogueINS1F_23Sm100TmaWarpSpecializedILi4ELi2ELi16ELb1ELb0EEEJSI_NS5_IJNST_ISF_SB_EENST_INSA_ILi16EEESB_EEEEESJ_SK_SJ_SK_NS1F_6fusion15FusionCallbacksIS1J_NS1O_17LinearCombinationISJ_fSJ_fLNS_15FloatRoundStyleE2EEESI_S1N_JEEENS4_5SM1004TMEM4LOAD26SM100_TMEM_LOAD_32dp32b16xES1D_NS12_INS13_ILi2ELi4ELi3EEES16_NST_INS5_IJS17_S1L_EEENS5_IJS1L_SB_EEEEEEENS4_39AutoVectorizingCopyWithAssumedAlignmentILi128EEENS4_14SM90_TMA_STOREES22_S24_S24_EEEvvEEEEvNT_6ParamsE)
	.align		4
        /*000c*/ 	.word	index@(__assertfail)
	.align		4
        /*0010*/ 	.word	0x00000000
	.align		4
        /*0014*/ 	.word	0xfffffffe
	.align		4
        /*0018*/ 	.word	0x00000000
	.align		4
        /*001c*/ 	.word	0xfffffffd
	.align		4
        /*0020*/ 	.word	0x00000000
	.align		4
        /*0024*/ 	.word	0xfffffffc


//--------------------- .nv.constant4             --------------------------
	.section	.nv.constant4,"a",@progbits
	.align	8
	.align		8
.nv.constant4:
        /*0000*/ 	.dword	__assertfail
	.align		8
        /*0008*/ 	.dword	__unnamed_1
	.align		8
        /*0010*/ 	.dword	__unnamed_2
	.align		8
        /*0018*/ 	.dword	_ZN40_INTERNAL_08a5ba0e_4_k_cu_aed33a68_100384cuda3std3__45__cpo5beginE
	.align		8
        /*0020*/ 	.dword	_ZN40_INTERNAL_08a5ba0e_4_k_cu_aed33a68_100384cuda3std3__45__cpo3endE
	.align		8
        /*0028*/ 	.dword	_ZN40_INTERNAL_08a5ba0e_4_k_cu_aed33a68_100384cuda3std3__45__cpo6cbeginE
	.align		8
        /*0030*/ 	.dword	_ZN40_INTERNAL_08a5ba0e_4_k_cu_aed33a68_100384cuda3std3__45__cpo4cendE
	.align		8
        /*0038*/ 	.dword	_ZN40_INTERNAL_08a5ba0e_4_k_cu_aed33a68_100384cuda3std3__442_GLOBAL__N__08a5ba0e_4_k_cu_aed33a68_100386ignoreE
	.align		8
        /*0040*/ 	.dword	_ZN40_INTERNAL_08a5ba0e_4_k_cu_aed33a68_100384cuda3std3__419piecewise_constructE
	.align		8
        /*0048*/ 	.dword	_ZN40_INTERNAL_08a5ba0e_4_k_cu_aed33a68_100384cuda3std3__48in_placeE
	.align		8
        /*0050*/ 	.dword	_ZN40_INTERNAL_08a5ba0e_4_k_cu_aed33a68_100384cuda3std6ranges3__45__cpo4swapE
	.align		8
        /*0058*/ 	.dword	_ZN40_INTERNAL_08a5ba0e_4_k_cu_aed33a68_100384cuda3std6ranges3__45__cpo9iter_moveE
	.align		8
        /*0060*/ 	.dword	_ZN40_INTERNAL_08a5ba0e_4_k_cu_aed33a68_100384cute7productE
	.align		8
        /*0068*/ 	.dword	_ZN40_INTERNAL_08a5ba0e_4_k_cu_aed33a68_100384cute1_E
	.align		8
        /*0070*/ 	.dword	$str$25
	.align		8
        /*0078*/ 	.dword	$str$26
	.align		8
        /*0080*/ 	.dword	$str$27
	.align		8
        /*0088*/ 	.dword	$str$28


//--------------------- .text._ZN7cutlass13device_kernelINS_4gemm6kernel13GemmUniversalIN4cute5tupleIJiiiiEEENS1_10collective13CollectiveMmaINS1_35MainloopSm100TmaUmmaWarpSpecializedILi5ELi2ELi4ENS5_IJNS4_1CILi1EEENSA_ILi2EEESB_EEEEENS5_IJNSA_ILi128EEENSA_ILi64EEENSA_ILi32EEEEEENS_10tfloat32_tENS5_IJlSB_lEEESJ_SK_NS4_8TiledMMAINS4_8MMA_AtomIJNS4_17SM100_MMA_TF32_SSISJ_SJ_fLi128ELi64ELNS4_4UMMA5MajorE0ELSP_0ELNSO_7ScaleInE0ELSQ_0EEEEEENS4_6LayoutINS5_IJSB_SB_SB_EEENS5_IJNSA_ILi0EEESV_SV_EEEEENS5_IJNS4_10UnderscoreESY_SY_EEEEENS4_23SM90_TMA_LOAD_MULTICASTENS4_14ComposedLayoutINS4_7SwizzleILi3ELi4ELi3EEENS4_18smem_ptr_flag_bitsILi32EEENST_INS5_IJNSA_ILi8EEESH_EEENS5_IJSH_SB_EEEEEEEvNS4_8identityENS4_13SM90_TMA_LOADES1B_vS1C_EENS_8epilogue10collective18CollectiveEpilogueINS1F_23Sm100TmaWarpSpecializedILi4ELi2ELi16ELb1ELb0EEEJSI_NS5_IJNST_ISF_SB_EENST_INSA_ILi16EEESB_EEEEESJ_SK_SJ_SK_NS1F_6fusion15FusionCallbacksIS1J_NS1O_17LinearCombinationISJ_fSJ_fLNS_15FloatRoundStyleE2EEESI_S1N_JEEENS4_5SM1004TMEM4LOAD26SM100_TMEM_LOAD_32dp32b16xES1D_NS12_INS13_ILi2ELi4ELi3EEES16_NST_INS5_IJS17_S1L_EEENS5_IJS1L_SB_EEEEEEENS4_39AutoVectorizingCopyWithAssumedAlignmentILi128EEENS4_14SM90_TMA_STOREES22_S24_S24_EEEvvEEEEvNT_6ParamsE --------------------------
	.section	.text._ZN7cutlass13device_kernelINS_4gemm6kernel13GemmUniversalIN4cute5tupleIJiiiiEEENS1_10collective13CollectiveMmaINS1_35MainloopSm100TmaUmmaWarpSpecializedILi5ELi2ELi4ENS5_IJNS4_1CILi1EEENSA_ILi2EEESB_EEEEENS5_IJNSA_ILi128EEENSA_ILi64EEENSA_ILi32EEEEEENS_10tfloat32_tENS5_IJlSB_lEEESJ_SK_NS4_8TiledMMAINS4_8MMA_AtomIJNS4_17SM100_MMA_TF32_SSISJ_SJ_fLi128ELi64ELNS4_4UMMA5MajorE0ELSP_0ELNSO_7ScaleInE0ELSQ_0EEEEEENS4_6LayoutINS5_IJSB_SB_SB_EEENS5_IJNSA_ILi0EEESV_SV_EEEEENS5_IJNS4_10UnderscoreESY_SY_EEEEENS4_23SM90_TMA_LOAD_MULTICASTENS4_14ComposedLayoutINS4_7SwizzleILi3ELi4ELi3EEENS4_18smem_ptr_flag_bitsILi32EEENST_INS5_IJNSA_ILi8EEESH_EEENS5_IJSH_SB_EEEEEEEvNS4_8identityENS4_13SM90_TMA_LOADES1B_vS1C_EENS_8epilogue10collective18CollectiveEpilogueINS1F_23Sm100TmaWarpSpecializedILi4ELi2ELi16ELb1ELb0EEEJSI_NS5_IJNST_ISF_SB_EENST_INSA_ILi16EEESB_EEEEESJ_SK_SJ_SK_NS1F_6fusion15FusionCallbacksIS1J_NS1O_17LinearCombinationISJ_fSJ_fLNS_15FloatRoundStyleE2EEESI_S1N_JEEENS4_5SM1004TMEM4LOAD26SM100_TMEM_LOAD_32dp32b16xES1D_NS12_INS13_ILi2ELi4ELi3EEES16_NST_INS5_IJS17_S1L_EEENS5_IJS1L_SB_EEEEEEENS4_39AutoVectorizingCopyWithAssumedAlignmentILi128EEENS4_14SM90_TMA_STOREES22_S24_S24_EEEvvEEEEvNT_6ParamsE,"ax",@progbits
	.align	128
.text._ZN7cutlass13device_kernelINS_4gemm6kernel13GemmUniversalIN4cute5tupleIJiiiiEEENS1_10collective13CollectiveMmaINS1_35MainloopSm100TmaUmmaWarpSpecializedILi5ELi2ELi4ENS5_IJNS4_1CILi1EEENSA_ILi2EEESB_EEEEENS5_IJNSA_ILi128EEENSA_ILi64EEENSA_ILi32EEEEEENS_10tfloat32_tENS5_IJlSB_lEEESJ_SK_NS4_8TiledMMAINS4_8MMA_AtomIJNS4_17SM100_MMA_TF32_SSISJ_SJ_fLi128ELi64ELNS4_4UMMA5MajorE0ELSP_0ELNSO_7ScaleInE0ELSQ_0EEEEEENS4_6LayoutINS5_IJSB_SB_SB_EEENS5_IJNSA_ILi0EEESV_SV_EEEEENS5_IJNS4_10UnderscoreESY_SY_EEEEENS4_23SM90_TMA_LOAD_MULTICASTENS4_14ComposedLayoutINS4_7SwizzleILi3ELi4ELi3EEENS4_18smem_ptr_flag_bitsILi32EEENST_INS5_IJNSA_ILi8EEESH_EEENS5_IJSH_SB_EEEEEEEvNS4_8identityENS4_13SM90_TMA_LOADES1B_vS1C_EENS_8epilogue10collective18CollectiveEpilogueINS1F_23Sm100TmaWarpSpecializedILi4ELi2ELi16ELb1ELb0EEEJSI_NS5_IJNST_ISF_SB_EENST_INSA_ILi16EEESB_EEEEESJ_SK_SJ_SK_NS1F_6fusion15FusionCallbacksIS1J_NS1O_17LinearCombinationISJ_fSJ_fLNS_15FloatRoundStyleE2EEESI_S1N_JEEENS4_5SM1004TMEM4LOAD26SM100_TMEM_LOAD_32dp32b16xES1D_NS12_INS13_ILi2ELi4ELi3EEES16_NST_INS5_IJS17_S1L_EEENS5_IJS1L_SB_EEEEEEENS4_39AutoVectorizingCopyWithAssumedAlignmentILi128EEENS4_14SM90_TMA_STOREES22_S24_S24_EEEvvEEEEvNT_6ParamsE:
        .type           _ZN7cutlass13device_kernelINS_4gemm6kernel13GemmUniversalIN4cute5tupleIJiiiiEEENS1_10collective13CollectiveMmaINS1_35MainloopSm100TmaUmmaWarpSpecializedILi5ELi2ELi4ENS5_IJNS4_1CILi1EEENSA_ILi2EEESB_EEEEENS5_IJNSA_ILi128EEENSA_ILi64EEENSA_ILi32EEEEEENS_10tfloat32_tENS5_IJlSB_lEEESJ_SK_NS4_8TiledMMAINS4_8MMA_AtomIJNS4_17SM100_MMA_TF32_SSISJ_SJ_fLi128ELi64ELNS4_4UMMA5MajorE0ELSP_0ELNSO_7ScaleInE0ELSQ_0EEEEEENS4_6LayoutINS5_IJSB_SB_SB_EEENS5_IJNSA_ILi0EEESV_SV_EEEEENS5_IJNS4_10UnderscoreESY_SY_EEEEENS4_23SM90_TMA_LOAD_MULTICASTENS4_14ComposedLayoutINS4_7SwizzleILi3ELi4ELi3EEENS4_18smem_ptr_flag_bitsILi32EEENST_INS5_IJNSA_ILi8EEESH_EEENS5_IJSH_SB_EEEEEEEvNS4_8identityENS4_13SM90_TMA_LOADES1B_vS1C_EENS_8epilogue10collective18CollectiveEpilogueINS1F_23Sm100TmaWarpSpecializedILi4ELi2ELi16ELb1ELb0EEEJSI_NS5_IJNST_ISF_SB_EENST_INSA_ILi16EEESB_EEEEESJ_SK_SJ_SK_NS1F_6fusion15FusionCallbacksIS1J_NS1O_17LinearCombinationISJ_fSJ_fLNS_15FloatRoundStyleE2EEESI_S1N_JEEENS4_5SM1004TMEM4LOAD26SM100_TMEM_LOAD_32dp32b16xES1D_NS12_INS13_ILi2ELi4ELi3EEES16_NST_INS5_IJS17_S1L_EEENS5_IJS1L_SB_EEEEEEENS4_39AutoVectorizingCopyWithAssumedAlignmentILi128EEENS4_14SM90_TMA_STOREES22_S24_S24_EEEvvEEEEvNT_6ParamsE,@function
        .size           _ZN7cutlass13device_kernelINS_4gemm6kernel13GemmUniversalIN4cute5tupleIJiiiiEEENS1_10collective13CollectiveMmaINS1_35MainloopSm100TmaUmmaWarpSpecializedILi5ELi2ELi4ENS5_IJNS4_1CILi1EEENSA_ILi2EEESB_EEEEENS5_IJNSA_ILi128EEENSA_ILi64EEENSA_ILi32EEEEEENS_10tfloat32_tENS5_IJlSB_lEEESJ_SK_NS4_8TiledMMAINS4_8MMA_AtomIJNS4_17SM100_MMA_TF32_SSISJ_SJ_fLi128ELi64ELNS4_4UMMA5MajorE0ELSP_0ELNSO_7ScaleInE0ELSQ_0EEEEEENS4_6LayoutINS5_IJSB_SB_SB_EEENS5_IJNSA_ILi0EEESV_SV_EEEEENS5_IJNS4_10UnderscoreESY_SY_EEEEENS4_23SM90_TMA_LOAD_MULTICASTENS4_14ComposedLayoutINS4_7SwizzleILi3ELi4ELi3EEENS4_18smem_ptr_flag_bitsILi32EEENST_INS5_IJNSA_ILi8EEESH_EEENS5_IJSH_SB_EEEEEEEvNS4_8identityENS4_13SM90_TMA_LOADES1B_vS1C_EENS_8epilogue10collective18CollectiveEpilogueINS1F_23Sm100TmaWarpSpecializedILi4ELi2ELi16ELb1ELb0EEEJSI_NS5_IJNST_ISF_SB_EENST_INSA_ILi16EEESB_EEEEESJ_SK_SJ_SK_NS1F_6fusion15FusionCallbacksIS1J_NS1O_17LinearCombinationISJ_fSJ_fLNS_15FloatRoundStyleE2EEESI_S1N_JEEENS4_5SM1004TMEM4LOAD26SM100_TMEM_LOAD_32dp32b16xES1D_NS12_INS13_ILi2ELi4ELi3EEES16_NST_INS5_IJS17_S1L_EEENS5_IJS1L_SB_EEEEEEENS4_39AutoVectorizingCopyWithAssumedAlignmentILi128EEENS4_14SM90_TMA_STOREES22_S24_S24_EEEvvEEEEvNT_6ParamsE,(.L_x_186 - _ZN7cutlass13device_kernelINS_4gemm6kernel13GemmUniversalIN4cute5tupleIJiiiiEEENS1_10collective13CollectiveMmaINS1_35MainloopSm100TmaUmmaWarpSpecializedILi5ELi2ELi4ENS5_IJNS4_1CILi1EEENSA_ILi2EEESB_EEEEENS5_IJNSA_ILi128EEENSA_ILi64EEENSA_ILi32EEEEEENS_10tfloat32_tENS5_IJlSB_lEEESJ_SK_NS4_8TiledMMAINS4_8MMA_AtomIJNS4_17SM100_MMA_TF32_SSISJ_SJ_fLi128ELi64ELNS4_4UMMA5MajorE0ELSP_0ELNSO_7ScaleInE0ELSQ_0EEEEEENS4_6LayoutINS5_IJSB_SB_SB_EEENS5_IJNSA_ILi0EEESV_SV_EEEEENS5_IJNS4_10UnderscoreESY_SY_EEEEENS4_23SM90_TMA_LOAD_MULTICASTENS4_14ComposedLayoutINS4_7SwizzleILi3ELi4ELi3EEENS4_18smem_ptr_flag_bitsILi32EEENST_INS5_IJNSA_ILi8EEESH_EEENS5_IJSH_SB_EEEEEEEvNS4_8identityENS4_13SM90_TMA_LOADES1B_vS1C_EENS_8epilogue10collective18CollectiveEpilogueINS1F_23Sm100TmaWarpSpecializedILi4ELi2ELi16ELb1ELb0EEEJSI_NS5_IJNST_ISF_SB_EENST_INSA_ILi16EEESB_EEEEESJ_SK_SJ_SK_NS1F_6fusion15FusionCallbacksIS1J_NS1O_17LinearCombinationISJ_fSJ_fLNS_15FloatRoundStyleE2EEESI_S1N_JEEENS4_5SM1004TMEM4LOAD26SM100_TMEM_LOAD_32dp32b16xES1D_NS12_INS13_ILi2ELi4ELi3EEES16_NST_INS5_IJS17_S1L_EEENS5_IJS1L_SB_EEEEEEENS4_39AutoVectorizingCopyWithAssumedAlignmentILi128EEENS4_14SM90_TMA_STOREES22_S24_S24_EEEvvEEEEvNT_6ParamsE)
        .other          _ZN7cutlass13device_kernelINS_4gemm6kernel13GemmUniversalIN4cute5tupleIJiiiiEEENS1_10collective13CollectiveMmaINS1_35MainloopSm100TmaUmmaWarpSpecializedILi5ELi2ELi4ENS5_IJNS4_1CILi1EEENSA_ILi2EEESB_EEEEENS5_IJNSA_ILi128EEENSA_ILi64EEENSA_ILi32EEEEEENS_10tfloat32_tENS5_IJlSB_lEEESJ_SK_NS4_8TiledMMAINS4_8MMA_AtomIJNS4_17SM100_MMA_TF32_SSISJ_SJ_fLi128ELi64ELNS4_4UMMA5MajorE0ELSP_0ELNSO_7ScaleInE0ELSQ_0EEEEEENS4_6LayoutINS5_IJSB_SB_SB_EEENS5_IJNSA_ILi0EEESV_SV_EEEEENS5_IJNS4_10UnderscoreESY_SY_EEEEENS4_23SM90_TMA_LOAD_MULTICASTENS4_14ComposedLayoutINS4_7SwizzleILi3ELi4ELi3EEENS4_18smem_ptr_flag_bitsILi32EEENST_INS5_IJNSA_ILi8EEESH_EEENS5_IJSH_SB_EEEEEEEvNS4_8identityENS4_13SM90_TMA_LOADES1B_vS1C_EENS_8epilogue10collective18CollectiveEpilogueINS1F_23Sm100TmaWarpSpecializedILi4ELi2ELi16ELb1ELb0EEEJSI_NS5_IJNST_ISF_SB_EENST_INSA_ILi16EEESB_EEEEESJ_SK_SJ_SK_NS1F_6fusion15FusionCallbacksIS1J_NS1O_17LinearCombinationISJ_fSJ_fLNS_15FloatRoundStyleE2EEESI_S1N_JEEENS4_5SM1004TMEM4LOAD26SM100_TMEM_LOAD_32dp32b16xES1D_NS12_INS13_ILi2ELi4ELi3EEES16_NST_INS5_IJS17_S1L_EEENS5_IJS1L_SB_EEEEEEENS4_39AutoVectorizingCopyWithAssumedAlignmentILi128EEENS4_14SM90_TMA_STOREES22_S24_S24_EEEvvEEEEvNT_6ParamsE,@"STO_CUDA_ENTRY STV_DEFAULT"
_ZN7cutlass13device_kernelINS_4gemm6kernel13GemmUniversalIN4cute5tupleIJiiiiEEENS1_10collective13CollectiveMmaINS1_35MainloopSm100TmaUmmaWarpSpecializedILi5ELi2ELi4ENS5_IJNS4_1CILi1EEENSA_ILi2EEESB_EEEEENS5_IJNSA_ILi128EEENSA_ILi64EEENSA_ILi32EEEEEENS_10tfloat32_tENS5_IJlSB_lEEESJ_SK_NS4_8TiledMMAINS4_8MMA_AtomIJNS4_17SM100_MMA_TF32_SSISJ_SJ_fLi128ELi64ELNS4_4UMMA5MajorE0ELSP_0ELNSO_7ScaleInE0ELSQ_0EEEEEENS4_6LayoutINS5_IJSB_SB_SB_EEENS5_IJNSA_ILi0EEESV_SV_EEEEENS5_IJNS4_10UnderscoreESY_SY_EEEEENS4_23SM90_TMA_LOAD_MULTICASTENS4_14ComposedLayoutINS4_7SwizzleILi3ELi4ELi3EEENS4_18smem_ptr_flag_bitsILi32EEENST_INS5_IJNSA_ILi8EEESH_EEENS5_IJSH_SB_EEEEEEEvNS4_8identityENS4_13SM90_TMA_LOADES1B_vS1C_EENS_8epilogue10collective18CollectiveEpilogueINS1F_23Sm100TmaWarpSpecializedILi4ELi2ELi16ELb1ELb0EEEJSI_NS5_IJNST_ISF_SB_EENST_INSA_ILi16EEESB_EEEEESJ_SK_SJ_SK_NS1F_6fusion15FusionCallbacksIS1J_NS1O_17LinearCombinationISJ_fSJ_fLNS_15FloatRoundStyleE2EEESI_S1N_JEEENS4_5SM1004TMEM4LOAD26SM100_TMEM_LOAD_32dp32b16xES1D_NS12_INS13_ILi2ELi4ELi3EEES16_NST_INS5_IJS17_S1L_EEENS5_IJS1L_SB_EEEEEEENS4_39AutoVectorizingCopyWithAssumedAlignmentILi128EEENS4_14SM90_TMA_STOREES22_S24_S24_EEEvvEEEEvNT_6ParamsE:
[----:B------:R-:W1:Y:S01]  /*0000*/  LDC R1, c[0x0][0x37c] ;  /* 0x0000df00ff017b82 */ /* 0x000e620000000800 */
[----:B------:R-:W2:Y:S01]  /*0010*/  S2R R67, SR_TID.X ;  /* 0x0000000000437919 */ /* 0x000ea20000002100 */
[----:B------:R-:W3:Y:S01]  /*0020*/  LDCU.64 UR8, c[0x0][0x890] ;  /* 0x00011200ff0877ac */ /* 0x000ee20008000a00 */
[----:B------:R-:W-:Y:S02]  /*0030*/  PRMT R52, RZ, 0x7610, R52 ;  /* 0x00007610ff347816 */ /* 0x000fe40000000034 */
[----:B------:R-:W-:Y:S01]  /*0040*/  ELECT P3, URZ, PT ;  /* 0x0000000000ff782f */ /* 0x000fe20003860000 */
[----:B---3--:R-:W-:-:S04]  /*0050*/  UISETP.NE.U32.AND UP0, UPT, UR8, URZ, UPT ;  /* 0x000000ff0800728c */ /* 0x008fc8000bf05070 */
[----:B------:R-:W-:Y:S01]  /*0060*/  UISETP.NE.AND.EX UP0, UPT, UR9, URZ, UPT, UP0 ;  /* 0x000000ff0900728c */ /* 0x000fe2000bf05300 */
[----:B--2---:R-:W-:-:S05]  /*0070*/  SHF.R.U32.HI R53, RZ, 0x5, R67 ;  /* 0x00000005ff357819 */ /* 0x004fca0000011643 */
[----:B------:R-:W2:Y:S02]  /*0080*/  SHFL.IDX PT, R0, R53, RZ, 0x1f ;  /* 0x00001fff35007589 */ /* 0x000ea400000e0000 */
[----:B--2---:R-:W-:Y:S01]  /*0090*/  R2UR UR17, R0 ;  /* 0x00000000001172ca */ /* 0x004fe200000e0000 */
[----:B-1----:R-:W-:-:S14]  /*00a0*/  BRA.U UP0, `(.L_x_0) ;  /* 0x0000000100307547 */ /* 0x002fdc000b800000 */
[----:B------:R-:W1:Y:S02]  /*00b0*/  LDCU.64 UR4, c[0x0][0x888] ;  /* 0x00011100ff0477ac */ /* 0x000e640008000a00 */
[----:B-1----:R-:W-:-:S04]  /*00c0*/  UISETP.NE.U32.AND UP0, UPT, UR4, URZ, UPT ;  /* 0x000000ff0400728c */ /* 0x002fc8000bf05070 */
[----:B------:R-:W-:-:S09]  /*00d0*/  UISETP.NE.AND.EX UP0, UPT, UR5, URZ, UPT, UP0 ;  /* 0x000000ff0500728c */ /* 0x000fd2000bf05300 */
[----:B------:R-:W-:Y:S05]  /*00e0*/  BRA.U !UP0, `(.L_x_1) ;  /* 0x0000000108147547 */ /* 0x000fea000b800000 */
[----:B------:R-:W1:Y:S01]  /*00f0*/  LDC.64 R2, c[0x0][0x888] ;  /* 0x00022200ff027b82 */ /* 0x000e620000000a00 */
[----:B------:R-:W1:Y:S02]  /*0100*/  LDCU.64 UR4, c[0x0][0x358] ;  /* 0x00006b00ff0477ac */ /* 0x000e640008000a00 */
[----:B-1----:R1:W5:Y:S01]  /*0110*/  LDG.E R27, desc[UR4][R2.64] ;  /* 0x00000004021b7981 */ /* 0x002362000c1e1900 */
[----:B------:R-:W-:Y:S01]  /*0120*/  HFMA2 R52, -RZ, RZ, 0, 5.9604644775390625e-08 ;  /* 0x00000001ff347431 */ /* 0x000fe200000001ff */
[----:B------:R-:W-:Y:S05]  /*0130*/  BRA `(.L_x_0) ;  /* 0x00000000000c7947 */ /* 0x000fea0003800000 */
.L_x_1:
[----:B------:R-:W1:Y:S01]  /*0140*/  LDCU UR4, c[0x0][0x880] ;  /* 0x00011000ff0477ac */ /* 0x000e620008000800 */
[----:B------:R-:W-:Y:S01]  /*0150*/  HFMA2 R52, -RZ, RZ, 0, 5.9604644775390625e-08 ;  /* 0x00000001ff347431 */ /* 0x000fe200000001ff */
[----:B-1----:R-:W-:-:S07]  /*0160*/  MOV R27, UR4 ;  /* 0x00000004001b7c02 */ /* 0x002fce0008000f00 */
.L_x_0:
[----:B------:R-:W2:Y:S02]  /*0170*/  LDCU.64 UR4, c[0x0][0x8b0] ;  /* 0x00011600ff0477ac */ /* 0x000ea40008000a00 */
[----:B--2---:R-:W-:-:S04]  /*0180*/  UISETP.NE.U32.AND UP0, UPT, UR4, URZ, UPT ;  /* 0x000000ff0400728c */ /* 0x004fc8000bf05070 */
[----:B------:R-:W-:-:S09]  /*0190*/  UISETP.NE.AND.EX UP0, UPT, UR5, URZ, UPT, UP0 ;  /* 0x000000ff0500728c */ /* 0x000fd2000bf05300 */
[----:B------:R-:W-:Y:S05]  /*01a0*/  BRA.U UP0, `(.L_x_2) ;  /* 0x0000000100287547 */ /* 0x000fea000b800000 */
[----:B------:R-:W2:Y:S02]  /*01b0*/  LDCU.64 UR4, c[0x0][0x8a8] ;  /* 0x00011500ff0477ac */ /* 0x000ea40008000a00 */
[----:B--2---:R-:W-:-:S04]  /*01c0*/  UISETP.NE.U32.AND UP0, UPT, UR4, URZ, UPT ;  /* 0x000000ff0400728c */ /* 0x004fc8000bf05070 */
[----:B------:R-:W-:-:S09]  /*01d0*/  UISETP.NE.AND.EX UP0, UPT, UR5, URZ, UPT, UP0 ;  /* 0x000000ff0500728c */ /* 0x000fd2000bf05300 */
[----:B------:R-:W-:Y:S05]  /*01e0*/  BRA.U !UP0, `(.L_x_3) ;  /* 0x0000000108107547 */ /* 0x000fea000b800000 */
[----:B------:R-:W2:Y:S01]  /*01f0*/  LDC.64 R24, c[0x0][0x8a8] ;  /* 0x00022a00ff187b82 */ /* 0x000ea20000000a00 */
[----:B------:R-:W2:Y:S02]  /*0200*/  LDCU.64 UR4, c[0x0][0x358] ;  /* 0x00006b00ff0477ac */ /* 0x000ea40008000a00 */
[----:B--2---:R2:W5:Y:S01]  /*0210*/  LDG.E R24, desc[UR4][R24.64] ;  /* 0x0000000418187981 */ /* 0x004562000c1e1900 */
[----:B------:R-:W-:Y:S05]  /*0220*/  BRA `(.L_x_2) ;  /* 0x0000000000087947 */ /* 0x000fea0003800000 */
.L_x_3:
[----:B------:R-:W2:Y:S02]  /*0230*/  LDCU UR4, c[0x0][0x8a0] ;  /* 0x00011400ff0477ac */ /* 0x000ea40008000800 */
[----:B--2---:R-:W-:Y:S02]  /*0240*/  MOV R24, UR4 ;  /* 0x0000000400187c02 */ /* 0x004fe40008000f00 */
.L_x_2:
[----:B------:R-:W-:Y:S01]  /*0250*/  IMAD.U32 R0, RZ, RZ, UR17 ;  /* 0x00000011ff007e24 */ /* 0x000fe2000f8e00ff */
[----:B------:R-:W-:Y:S04]  /*0260*/  BSSY.RECONVERGENT B0, `(.L_x_4) ;  /* 0x000000c000007945 */ /* 0x000fe80003800200 */
[C---:B------:R-:W-:Y:S02]  /*0270*/  ISETP.NE.OR P1, PT, R0.reuse, 0x1, !P3 ;  /* 0x000000010000780c */ /* 0x040fe40005f25670 */
[----:B------:R-:W-:-:S11]  /*0280*/  ISETP.NE.OR P0, PT, R0, 0x3, !P3 ;  /* 0x000000030000780c */ /* 0x000fd60005f05670 */
[----:B------:R-:W-:Y:S05]  /*0290*/  @P1 BRA `(.L_x_5) ;  /* 0x0000000000201947 */ /* 0x000fea0003800000 */
[----:B------:R-:W3:Y:S02]  /*02a0*/  LDCU.64 UR4, c[0x0][0x348] ;  /* 0x00006900ff0477ac */ /* 0x000ee40008000a00 */
[----:B---3--:R-:W-:Y:S02]  /*02b0*/  UIADD3 UR6, UP1, UPT, UR4, 0x80, URZ ;  /* 0x0000008004067890 */ /* 0x008fe4000ff3e0ff */
[----:B------:R-:W-:Y:S02]  /*02c0*/  UIADD3 UR4, UP0, UPT, UR4, 0x180, URZ ;  /* 0x0000018004047890 */ /* 0x000fe4000ff1e0ff */
[----:B------:R-:W-:Y:S02]  /*02d0*/  UIADD3.X UR7, UPT, UPT, URZ, UR5, URZ, UP1, !UPT ;  /* 0x00000005ff077290 */ /* 0x000fe40008ffe4ff */
[----:B------:R-:W-:-:S07]  /*02e0*/  UIADD3.X UR5, UPT, UPT, URZ, UR5, URZ, UP0, !UPT ;  /* 0x00000005ff057290 */ /* 0x000fce00087fe4ff */
[----:B------:R3:W-:Y:S02]  /*02f0*/  UTMACCTL.PF [UR6] ;  /* 0x00000000060079b9 */ /* 0x0007e40008040000 */
[----:B------:R3:W-:Y:S02]  /*0300*/  UTMACCTL.PF [UR4] ;  /* 0x00000000040079b9 */ /* 0x0007e40008040000 */
[----:B---3--:R-:W-:Y:S01]  /*0310*/  NOP ;  /* 0x0000000000007918 */ /* 0x008fe20000000000 */
.L_x_5:
[----:B------:R-:W-:Y:S05]  /*0320*/  BSYNC.RECONVERGENT B0 ;  /* 0x0000000000007941 */ /* 0x000fea0003800200 */
.L_x_4:
[----:B------:R-:W-:Y:S04]  /*0330*/  BSSY.RECONVERGENT B0, `(.L_x_6) ;  /* 0x000000a000007945 */ /* 0x000fe80003800200 */
        /* <DEDUP_REMOVED lines=9> */
.L_x_7:
[----:B------:R-:W-:Y:S05]  /*03d0*/  BSYNC.RECONVERGENT B0 ;  /* 0x0000000000007941 */ /* 0x000fea0003800200 */
.L_x_6:
[----:B------:R-:W3:Y:S01]  /*03e0*/  LDCU.64 UR4, c[0x0][0x888] ;  /* 0x00011100ff0477ac */ /* 0x000ee20008000a00 */
[----:B------:R-:W-:Y:S02]  /*03f0*/  UISETP.EQ.U32.AND UP1, UPT, UR8, URZ, UPT ;  /* 0x000000ff0800728c */ /* 0x000fe4000bf22070 */
[----:B------:R-:W-:Y:S02]  /*0400*/  UPLOP3.LUT UP3, UPT, UPT, UPT, UPT, 0x80, 0x8 ;  /* 0x000000000008789c */ /* 0x000fe40003f6f070 */
[----:B---3--:R-:W-:-:S04]  /*0410*/  UISETP.NE.U32.AND UP0, UPT, UR4, URZ, UPT ;  /* 0x000000ff0400728c */ /* 0x008fc8000bf05070 */
[----:B------:R-:W-:-:S04]  /*0420*/  UISETP.NE.AND.EX UP0, UPT, UR5, URZ, UPT, UP0 ;  /* 0x000000ff0500728c */ /* 0x000fc8000bf05300 */
[----:B------:R-:W-:-:S04]  /*0430*/  UISETP.EQ.OR.EX UP2, UPT, UR9, URZ, !UP0, UP1 ;  /* 0x000000ff0900728c */ /* 0x000fc8000c742710 */
[----:B------:R-:W-:-:S06]  /*0440*/  UP2UR UR4, UPR, URZ, 0x4 ;  /* 0x00000004ff047883 */ /* 0x000fcc0008000000 */
[----:B------:R-:W-:Y:S01]  /*0450*/  MOV R56, UR4 ;  /* 0x0000000400387c02 */ /* 0x000fe20008000f00 */
[----:B------:R-:W-:Y:S06]  /*0460*/  BRA.U !UP2, `(.L_x_8) ;  /* 0x000000010a207547 */ /* 0x000fec000b800000 */
[----:B------:R-:W-:Y:S01]  /*0470*/  UISETP.NE.U32.AND UP1, UPT, UR8, URZ, UPT ;  /* 0x000000ff0800728c */ /* 0x000fe2000bf25070 */
[----:B-----5:R-:W-:Y:S01]  /*0480*/  FSETP.NEU.AND P0, PT, R27, RZ, PT ;  /* 0x000000ff1b00720b */ /* 0x020fe20003f0d000 */
[----:B------:R-:W-:Y:S02]  /*0490*/  USEL UR4, URZ, 0xffffffff, UP0 ;  /* 0xffffffffff047887 */ /* 0x000fe40008000000 */
[----:B------:R-:W-:-:S10]  /*04a0*/  UISETP.NE.AND.EX UP1, UPT, UR9, URZ, UPT, UP1 ;  /* 0x000000ff0900728c */ /* 0x000fd4000bf25310 */
[----:B------:R-:W-:Y:S01]  /*04b0*/  VOTEU.ANY UP0, P0 ;  /* 0x0000000000ff7886 */ /* 0x000fe20000000100 */
[----:B------:R-:W-:-:S04]  /*04c0*/  @!UP1 USEL UR4, URZ, 0xffffffff, UP0 ;  /* 0xffffffffff049887 */ /* 0x000fc80008000000 */
[----:B------:R-:W-:-:S04]  /*04d0*/  ULOP3.LUT UR4, UR4, 0x1, URZ, 0xc0, !UPT ;  /* 0x0000000104047892 */ /* 0x000fc8000f8ec0ff */
[----:B------:R-:W-:-:S11]  /*04e0*/  UISETP.NE.U32.AND UP3, UPT, UR4, 0x1, UPT ;  /* 0x000000010400788c */ /* 0x000fd6000bf65070 */
.L_x_8:
[----:B-1----:R-:W1:Y:S01]  /*04f0*/  SHFL.IDX PT, R2, R53, RZ, 0x1f ;  /* 0x00001fff35027589 */ /* 0x002e6200000e0000 */
[----:B------:R-:W-:-:S04]  /*0500*/  UISETP.NE.AND UP0, UPT, UR17, 0x2, UPT ;  /* 0x000000021100788c */ /* 0x000fc8000bf05270 */
[----:B------:R-:W-:Y:S01]  /*0510*/  USEL UR48, URZ, 0x1, UP0 ;  /* 0x00000001ff307887 */ /* 0x000fe20008000000 */
[----:B-1----:R-:W-:-:S13]  /*0520*/  ISETP.NE.AND P0, PT, R2, RZ, PT ;  /* 0x000000ff0200720c */ /* 0x002fda0003f05270 */
[----:B------:R-:W-:Y:S05]  /*0530*/  @P0 BRA `(.L_x_9) ;  /* 0x0000000000600947 */ /* 0x000fea0003800000 */
[----:B------:R-:W1:Y:S01]  /*0540*/  S2UR UR4, SR_CgaCtaId ;  /* 0x00000000000479c3 */ /* 0x000e620000008800 */
[----:B------:R-:W-:Y:S01]  /*0550*/  UMOV UR5, 0x400 ;  /* 0x0000040000057882 */ /* 0x000fe20000000000 */
[----:B------:R-:W-:Y:S01]  /*0560*/  UMOV UR8, 0x1 ;  /* 0x0000000100087882 */ /* 0x000fe20000000000 */
[----:B------:R-:W-:Y:S01]  /*0570*/  UMOV UR6, 0x2 ;  /* 0x0000000200067882 */ /* 0x000fe20000000000 */
[----:B------:R-:W-:-:S04]  /*0580*/  UIADD3 UR8, UPT, UPT, -UR8, 0x100000, URZ ;  /* 0x0010000008087890 */ /* 0x000fc8000fffe1ff */
[----:B------:R-:W-:Y:S02]  /*0590*/  USHF.L.U32 UR9, UR8, 0xb, URZ ;  /* 0x0000000b08097899 */ /* 0x000fe400080006ff */
[----:B------:R-:W-:Y:S02]  /*05a0*/  USHF.L.U32 UR8, UR8, 0x1, URZ ;  /* 0x0000000108087899 */ /* 0x000fe400080006ff */
[----:B------:R-:W-:-:S04]  /*05b0*/  UIADD3 UR6, UPT, UPT, -UR6, 0x100000, URZ ;  /* 0x0010000006067890 */ /* 0x000fc8000fffe1ff */
[----:B------:R-:W-:Y:S02]  /*05c0*/  USHF.L.U32 UR7, UR6, 0xb, URZ ;  /* 0x0000000b06077899 */ /* 0x000fe400080006ff */
[----:B------:R-:W-:Y:S01]  /*05d0*/  USHF.L.U32 UR6, UR6, 0x1, URZ ;  /* 0x0000000106067899 */ /* 0x000fe200080006ff */
[----:B------:R-:W-:Y:S01]  /*05e0*/  ELECT P0, URZ, PT ;  /* 0x0000000000ff782f */ /* 0x000fe20003800000 */
[----:B-1----:R-:W-:Y:S01]  /*05f0*/  ULEA UR4, UR4, UR5, 0x18 ;  /* 0x0000000504047291 */ /* 0x002fe2000f8ec0ff */
[----:B------:R-:W1:Y:S11]  /*0600*/  FENCE.VIEW.ASYNC.S ;  /* 0x00000000000073c6 */ /* 0x000e760000000000 */
[----:B-1----:R1:W3:Y:S01]  /*0610*/  SYNCS.EXCH.64 URZ, [UR4], UR8 ;  /* 0x0000000804ff75b2 */ /* 0x0022e20008000100 */
[----:B------:R1:W4:Y:S01]  /*0620*/  SYNCS.EXCH.64 URZ, [UR4+0x28], UR6 ;  /* 0x0000280604ff75b2 */ /* 0x0003220008000100 */
[----:B------:R1:W1:Y:S01]  /*0630*/  SYNCS.EXCH.64 URZ, [UR4+0x8], UR8 ;  /* 0x0000080804ff75b2 */ /* 0x0002620008000100 */
[----:B------:R1:W1:Y:S01]  /*0640*/  SYNCS.EXCH.64 URZ, [UR4+0x30], UR6 ;  /* 0x0000300604ff75b2 */ /* 0x0002620008000100 */
[----:B------:R1:W1:Y:S01]  /*0650*/  SYNCS.EXCH.64 URZ, [UR4+0x10], UR8 ;  /* 0x0000100804ff75b2 */ /* 0x0002620008000100 */
[----:B------:R1:W1:Y:S01]  /*0660*/  SYNCS.EXCH.64 URZ, [UR4+0x38], UR6 ;  /* 0x0000380604ff75b2 */ /* 0x0002620008000100 */
[----:B------:R1:W1:Y:S01]  /*0670*/  SYNCS.EXCH.64 URZ, [UR4+0x18], UR8 ;  /* 0x0000180804ff75b2 */ /* 0x0002620008000100 */
[----:B------:R1:W1:Y:S01]  /*0680*/  SYNCS.EXCH.64 URZ, [UR4+0x40], UR6 ;  /* 0x0000400604ff75b2 */ /* 0x0002620008000100 */
[----:B------:R1:W1:Y:S01]  /*0690*/  SYNCS.EXCH.64 URZ, [UR4+0x20], UR8 ;  /* 0x0000200804ff75b2 */ /* 0x0002620008000100 */
[----:B------:R1:W1:Y:S01]  /*06a0*/  SYNCS.EXCH.64 URZ, [UR4+0x48], UR6 ;  /* 0x0000480604ff75b2 */ /* 0x0002620008000100 */
[----:B------:R-:W-:Y:S01]  /*06b0*/  NOP ;  /* 0x0000000000007918 */ /* 0x000fe20000000000 */
.L_x_9:
[----:B------:R-:W2:Y:S01]  /*06c0*/  SHFL.IDX PT, R2, R53, RZ, 0x1f ;  /* 0x00001fff35027589 */ /* 0x000ea200000e0000 */
[----:B------:R-:W-:Y:S01]  /*06d0*/  NOP ;  /* 0x0000000000007918 */ /* 0x000fe20000000000 */
[----:B--2---:R-:W-:-:S13]  /*06e0*/  ISETP.NE.AND P0, PT, R2, 0x1, PT ;  /* 0x000000010200780c */ /* 0x004fda0003f05270 */
[----:B------:R-:W-:Y:S05]  /*06f0*/  @P0 BRA `(.L_x_10) ;  /* 0x0000000000580947 */ /* 0x000fea0003800000 */
[----:B-1----:R-:W1:Y:S01]  /*0700*/  S2UR UR4, SR_CgaCtaId ;  /* 0x00000000000479c3 */ /* 0x002e620000008800 */
        /* <DEDUP_REMOVED lines=12> */
[----:B-1----:R2:W1:Y:S01]  /*07d0*/  SYNCS.EXCH.64 URZ, [UR4+0x50], UR8 ;  /* 0x0000500804ff75b2 */ /* 0x0024620008000100 */
[----:B------:R2:W1:Y:S01]  /*07e0*/  SYNCS.EXCH.64 URZ, [UR4+0x70], UR6 ;  /* 0x0000700604ff75b2 */ /* 0x0004620008000100 */
[----:B------:R2:W1:Y:S01]  /*07f0*/  SYNCS.EXCH.64 URZ, [UR4+0x58], UR8 ;  /* 0x0000580804ff75b2 */ /* 0x0004620008000100 */
[----:B------:R2:W1:Y:S01]  /*0800*/  SYNCS.EXCH.64 URZ, [UR4+0x78], UR6 ;  /* 0x0000780604ff75b2 */ /* 0x0004620008000100 */
[----:B------:R2:W1:Y:S01]  /*0810*/  SYNCS.EXCH.64 URZ, [UR4+0x60], UR8 ;  /* 0x0000600804ff75b2 */ /* 0x0004620008000100 */
[----:B------:R2:W1:Y:S01]  /*0820*/  SYNCS.EXCH.64 URZ, [UR4+0x80], UR6 ;  /* 0x0000800604ff75b2 */ /* 0x0004620008000100 */
[----:B------:R2:W1:Y:S01]  /*0830*/  SYNCS.EXCH.64 URZ, [UR4+0x68], UR8 ;  /* 0x0000680804ff75b2 */ /* 0x0004620008000100 */
[----:B------:R2:W1:Y:S02]  /*0840*/  SYNCS.EXCH.64 URZ, [UR4+0x88], UR6 ;  /* 0x0000880604ff75b2 */ /* 0x0004640008000100 */
[----:B--2---:R-:W-:Y:S01]  /*0850*/  NOP ;  /* 0x0000000000007918 */ /* 0x004fe20000000000 */
.L_x_10:
[----:B------:R-:W2:Y:S01]  /*0860*/  SHFL.IDX PT, R2, R53, RZ, 0x1f ;  /* 0x00001fff35027589 */ /* 0x000ea200000e0000 */
[----:B------:R-:W-:Y:S01]  /*0870*/  NOP ;  /* 0x0000000000007918 */ /* 0x000fe20000000000 */
[----:B--2---:R-:W-:-:S13]  /*0880*/  ISETP.NE.AND P0, PT, R2, 0x3, PT ;  /* 0x000000030200780c */ /* 0x004fda0003f05270 */
[----:B------:R-:W-:Y:S05]  /*0890*/  @P0 BRA `(.L_x_11) ;  /* 0x0000000000300947 */ /* 0x000fea0003800000 */
[----:B-1----:R-:W1:Y:S01]  /*08a0*/  S2UR UR6, SR_CgaCtaId ;  /* 0x00000000000679c3 */ /* 0x002e620000008800 */
[----:B------:R-:W-:Y:S01]  /*08b0*/  UMOV UR4, 0x400 ;  /* 0x0000040000047882 */ /* 0x000fe20000000000 */
[----:B------:R-:W-:Y:S01]  /*08c0*/  UMOV UR5, 0x20 ;  /* 0x0000002000057882 */ /* 0x000fe20000000000 */
[----:B------:R-:W-:Y:S01]  /*08d0*/  ELECT P0, URZ, PT ;  /* 0x0000000000ff782f */ /* 0x000fe20003800000 */
[----:B-1----:R-:W-:Y:S02]  /*08e0*/  ULEA UR6, UR6, UR4, 0x18 ;  /* 0x0000000406067291 */ /* 0x002fe4000f8ec0ff */
[----:B------:R-:W-:-:S04]  /*08f0*/  UIADD3 UR4, UPT, UPT, -UR5, 0x100000, URZ ;  /* 0x0010000005047890 */ /* 0x000fc8000fffe1ff */
[----:B------:R-:W-:Y:S02]  /*0900*/  USHF.L.U32 UR5, UR4, 0xb, URZ ;  /* 0x0000000b04057899 */ /* 0x000fe400080006ff */
[----:B------:R-:W-:Y:S01]  /*0910*/  USHF.L.U32 UR4, UR4, 0x1, URZ ;  /* 0x0000000104047899 */ /* 0x000fe200080006ff */
[----:B------:R-:W1:Y:S11]  /*0920*/  FENCE.VIEW.ASYNC.S ;  /* 0x00000000000073c6 */ /* 0x000e760000000000 */
[----:B-1----:R2:W1:Y:S01]  /*0930*/  SYNCS.EXCH.64 URZ, [UR6+0x90], UR4 ;  /* 0x0000900406ff75b2 */ /* 0x0024620008000100 */
[----:B------:R2:W1:Y:S02]  /*0940*/  SYNCS.EXCH.64 URZ, [UR6+0x98], UR4 ;  /* 0x0000980406ff75b2 */ /* 0x0004640008000100 */
[----:B--2---:R-:W-:Y:S01]  /*0950*/  NOP ;  /* 0x0000000000007918 */ /* 0x004fe20000000000 */
.L_x_11:
[----:B------:R-:W2:Y:S01]  /*0960*/  SHFL.IDX PT, R2, R53, RZ, 0x1f ;  /* 0x00001fff35027589 */ /* 0x000ea200000e0000 */
[----:B------:R-:W-:Y:S01]  /*0970*/  NOP ;  /* 0x0000000000007918 */ /* 0x000fe20000000000 */
[----:B--2---:R-:W-:-:S13]  /*0980*/  ISETP.NE.AND P0, PT, R2, 0x4, PT ;  /* 0x000000040200780c */ /* 0x004fda0003f05270 */
[----:B------:R-:W-:Y:S05]  /*0990*/  @P0 BRA `(.L_x_12) ;  /* 0x00000000004c0947 */ /* 0x000fea0003800000 */
[----:B-1----:R-:W1:Y:S01]  /*09a0*/  S2UR UR6, SR_CgaCtaId ;  /* 0x00000000000679c3 */ /* 0x002e620000008800 */
[----:B------:R-:W-:Y:S01]  /*09b0*/  UMOV UR4, 0x1e0 ;  /* 0x000001e000047882 */ /* 0x000fe20000000000 */
[----:B------:R-:W-:Y:S01]  /*09c0*/  UMOV UR5, 0x400 ;  /* 0x0000040000057882 */ /* 0x000fe20000000000 */
[----:B------:R-:W-:Y:S01]  /*09d0*/  USEL UR4, UR4, 0x1a0, UP3 ;  /* 0x000001a004047887 */ /* 0x000fe20009800000 */
[----:B------:R-:W-:Y:S01]  /*09e0*/  UMOV UR8, 0x1 ;  /* 0x0000000100087882 */ /* 0x000fe20000000000 */
[----:B------:R-:W-:Y:S01]  /*09f0*/  ELECT P0, URZ, PT ;  /* 0x0000000000ff782f */ /* 0x000fe20003800000 */
[----:B------:R-:W-:-:S04]  /*0a00*/  UIADD3 UR8, UPT, UPT, -UR8, 0x100000, URZ ;  /* 0x0010000008087890 */ /* 0x000fc8000fffe1ff */
[----:B------:R-:W-:Y:S02]  /*0a10*/  USHF.L.U32 UR9, UR8, 0xb, URZ ;  /* 0x0000000b08097899 */ /* 0x000fe400080006ff */
[----:B------:R-:W-:Y:S02]  /*0a20*/  USHF.L.U32 UR8, UR8, 0x1, URZ ;  /* 0x0000000108087899 */ /* 0x000fe400080006ff */
[----:B-1----:R-:W-:Y:S02]  /*0a30*/  ULEA UR6, UR6, UR5, 0x18 ;  /* 0x0000000506067291 */ /* 0x002fe4000f8ec0ff */
[----:B------:R-:W-:-:S04]  /*0a40*/  UIADD3 UR4, UPT, UPT, -UR4, 0x100000, URZ ;  /* 0x0010000004047890 */ /* 0x000fc8000fffe1ff */
[----:B------:R-:W-:Y:S02]  /*0a50*/  USHF.L.U32 UR5, UR4, 0xb, URZ ;  /* 0x0000000b04057899 */ /* 0x000fe400080006ff */
[----:B------:R-:W-:Y:S01]  /*0a60*/  USHF.L.U32 UR4, UR4, 0x1, URZ ;  /* 0x0000000104047899 */ /* 0x000fe200080006ff */
[----:B------:R-:W1:Y:S03]  /*0a70*/  FENCE.VIEW.ASYNC.S ;  /* 0x00000000000073c6 */ /* 0x000e660000000000 */
[----:B-1----:R2:W1:Y:S08]  /*0a80*/  SYNCS.EXCH.64 URZ, [UR6+0xa0], UR8 ;  /* 0x0000a00806ff75b2 */ /* 0x0024700008000100 */
[----:B------:R2:W1:Y:S01]  /*0a90*/  SYNCS.EXCH.64 URZ, [UR6+0xb0], UR4 ;  /* 0x0000b00406ff75b2 */ /* 0x0004620008000100 */
[----:B------:R2:W1:Y:S01]  /*0aa0*/  SYNCS.EXCH.64 URZ, [UR6+0xa8], UR8 ;  /* 0x0000a80806ff75b2 */ /* 0x0004620008000100 */
[----:B------:R2:W1:Y:S02]  /*0ab0*/  SYNCS.EXCH.64 URZ, [UR6+0xb8], UR4 ;  /* 0x0000b80406ff75b2 */ /* 0x0004640008000100 */
[----:B--2---:R-:W-:Y:S01]  /*0ac0*/  NOP ;  /* 0x0000000000007918 */ /* 0x004fe20000000000 */
.L_x_12:
        /* <DEDUP_REMOVED lines=26> */
.L_x_13:
[----:B------:R-:W2:Y:S01]  /*0c70*/  SHFL.IDX PT, R2, R53, RZ, 0x1f ;  /* 0x00001fff35027589 */ /* 0x000ea200000e0000 */
[----:B------:R-:W-:Y:S01]  /*0c80*/  NOP ;  /* 0x0000000000007918 */ /* 0x000fe20000000000 */
[----:B--2---:R-:W-:-:S13]  /*0c90*/  ISETP.NE.AND P0, PT, R2, 0x3, PT ;  /* 0x000000030200780c */ /* 0x004fda0003f05270 */
[----:B------:R-:W-:Y:S05]  /*0ca0*/  @P0 BRA `(.L_x_14) ;  /* 0x0000000000380947 */ /* 0x000fea0003800000 */
[----:B------:R-:W2:Y:S01]  /*0cb0*/  S2UR UR5, SR_CgaCtaId ;  /* 0x00000000000579c3 */ /* 0x000ea20000008800 */
[----:B-1----:R-:W-:Y:S01]  /*0cc0*/  UMOV UR4, 0x400 ;  /* 0x0000040000047882 */ /* 0x002fe20000000000 */
[----:B------:R-:W-:Y:S01]  /*0cd0*/  UMOV UR6, 0x20 ;  /* 0x0000002000067882 */ /* 0x000fe20000000000 */
[----:B------:R-:W-:Y:S01]  /*0ce0*/  ELECT P0, URZ, PT ;  /* 0x0000000000ff782f */ /* 0x000fe20003800000 */
[----:B------:R-:W-:-:S04]  /*0cf0*/  UIADD3 UR6, UPT, UPT, -UR6, 0x100000, URZ ;  /* 0x0010000006067890 */ /* 0x000fc8000fffe1ff */
[----:B------:R-:W-:Y:S02]  /*0d00*/  USHF.L.U32 UR7, UR6, 0xb, URZ ;  /* 0x0000000b06077899 */ /* 0x000fe400080006ff */
[----:B------:R-:W-:Y:S02]  /*0d10*/  USHF.L.U32 UR6, UR6, 0x1, URZ ;  /* 0x0000000106067899 */ /* 0x000fe400080006ff */
[----:B--2---:R-:W-:Y:S01]  /*0d20*/  ULEA UR4, UR5, UR4, 0x18 ;  /* 0x0000000405047291 */ /* 0x004fe2000f8ec0ff */
[----:B------:R-:W1:Y:S11]  /*0d30*/  FENCE.VIEW.ASYNC.S ;  /* 0x00000000000073c6 */ /* 0x000e760000000000 */
[----:B-1----:R2:W1:Y:S01]  /*0d40*/  SYNCS.EXCH.64 URZ, [UR4+0x100], UR6 ;  /* 0x0001000604ff75b2 */ /* 0x0024620008000100 */
[----:B------:R2:W1:Y:S01]  /*0d50*/  SYNCS.EXCH.64 URZ, [UR4+0x110], UR6 ;  /* 0x0001100604ff75b2 */ /* 0x0004620008000100 */
[----:B------:R2:W1:Y:S01]  /*0d60*/  SYNCS.EXCH.64 URZ, [UR4+0x108], UR6 ;  /* 0x0001080604ff75b2 */ /* 0x0004620008000100 */
[----:B------:R2:W1:Y:S02]  /*0d70*/  SYNCS.EXCH.64 URZ, [UR4+0x118], UR6 ;  /* 0x0001180604ff75b2 */ /* 0x0004640008000100 */
[----:B--2---:R-:W-:Y:S01]  /*0d80*/  NOP ;  /* 0x0000000000007918 */ /* 0x004fe20000000000 */
.L_x_14:
[----:B-1----:R-:W1:Y:S01]  /*0d90*/  LDCU UR4, c[0x0][0x36c] ;  /* 0x00006d80ff0477ac */ /* 0x002e620008000800 */
[----:B------:R-:W-:Y:S01]  /*0da0*/  ISETP.NE.OR P3, PT, R0, 0x2, !P3 ;  /* 0x000000020000780c */ /* 0x000fe20005f65670 */
[----:B------:R-:W-:Y:S01]  /*0db0*/  NOP ;  /* 0x0000000000007918 */ /* 0x000fe20000000000 */
[----:B------:R-:W-:Y:S01]  /*0dc0*/  LOP3.LUT R0, R67, 0x1f, RZ, 0xc0, !PT ;  /* 0x0000001f43007812 */ /* 0x000fe200078ec0ff */
[----:B------:R-:W-:Y:S02]  /*0dd0*/  UISETP.NE.AND UP4, UPT, UR17, URZ, UPT ;  /* 0x000000ff1100728c */ /* 0x000fe4000bf85270 */
[----:B-1----:R-:W-:-:S09]  /*0de0*/  UISETP.EQ.U32.AND UP5, UPT, UR4, 0x1, UPT ;  /* 0x000000010400788c */ /* 0x002fd2000bfa2070 */
[----:B------:R-:W-:Y:S05]  /*0df0*/  BRA.U !UP5, `(.L_x_15) ;  /* 0x000000010d087547 */ /* 0x000fea000b800000 */
[----:B---34-:R-:W-:Y:S01]  /*0e00*/  UCGABAR_ARV ;  /* 0x00000000000079c7 */ /* 0x018fe20008000000 */
[----:B------:R-:W-:Y:S05]  /*0e10*/  BRA `(.L_x_16) ;  /* 0x0000000000047947 */ /* 0x000fea0003800000 */
.L_x_15:
[----:B---34-:R-:W-:Y:S01]  /*0e20*/  NOP ;  /* 0x0000000000007918 */ /* 0x018fe20000000000 */
.L_x_16:
[----:B------:R-:W1:Y:S01]  /*0e30*/  S2UR UR7, SR_CTAID.X ;  /* 0x00000000000779c3 */ /* 0x000e620000002500 */
[----:B------:R-:W-:-:S05]  /*0e40*/  CS2R.32 R55, SR_CgaSize ;  /* 0x0000000000377805 */ /* 0x000fca0000008a00 */
[----:B------:R-:W-:-:S05]  /*0e50*/  IMAD R55, R55, -0xa0, RZ ;  /* 0xffffff6037377824 */ /* 0x000fca00078e02ff */
[----:B------:R-:W-:-:S14]  /*0e60*/  R2UR UR5, R55 ;  /* 0x00000000370572ca */ /* 0x000fdc00000e0000 */
[----:B------:R-:W2:Y:S01]  /*0e70*/  LDCU UR5, c[0x0][UR5+0x2b0] ;  /* 0x00005600050577ac */ /* 0x000ea20008000800 */
[----:B------:R-:W-:-:S05]  /*0e80*/  CS2R.32 R55, SR_CgaSize ;  /* 0x0000000000377805 */ /* 0x000fca0000008a00 */
[----:B------:R-:W-:-:S05]  /*0e90*/  IMAD R55, R55, -0xa0, RZ ;  /* 0xffffff6037377824 */ /* 0x000fca00078e02ff */
[----:B------:R-:W-:-:S14]  /*0ea0*/  R2UR UR4, R55 ;  /* 0x00000000370472ca */ /* 0x000fdc00000e0000 */
[----:B------:R-:W3:Y:S01]  /*0eb0*/  LDCU UR4, c[0x0][UR4+0x2b4] ;  /* 0x00005680040477ac */ /* 0x000ee20008000800 */
[----:B------:R-:W4:Y:S01]  /*0ec0*/  S2UR UR8, SR_CTAID.Y ;  /* 0x00000000000879c3 */ /* 0x000f220000002600 */
[----:B------:R-:W-:-:S05]  /*0ed0*/  CS2R.32 R55, SR_CgaSize ;  /* 0x0000000000377805 */ /* 0x000fca0000008a00 */
[----:B------:R-:W-:-:S05]  /*0ee0*/  IMAD R55, R55, -0xa0, RZ ;  /* 0xffffff6037377824 */ /* 0x000fca00078e02ff */
[----:B------:R-:W-:-:S14]  /*0ef0*/  R2UR UR9, R55 ;  /* 0x00000000370972ca */ /* 0x000fdc00000e0000 */
[----:B------:R-:W3:Y:S01]  /*0f00*/  LDCU UR9, c[0x0][UR9+0x2a0] ;  /* 0x00005400090977ac */ /* 0x000ee20008000800 */
[----:B------:R-:W-:-:S05]  /*0f10*/  CS2R.32 R55, SR_CgaSize ;  /* 0x0000000000377805 */ /* 0x000fca0000008a00 */
[----:B------:R-:W-:-:S05]  /*0f20*/  IMAD R55, R55, -0xa0, RZ ;  /* 0xffffff6037377824 */ /* 0x000fca00078e02ff */
[----:B------:R-:W-:-:S14]  /*0f30*/  R2UR UR10, R55 ;  /* 0x00000000370a72ca */ /* 0x000fdc00000e0000 */
[----:B------:R-:W3:Y:S01]  /*0f40*/  LDCU UR10, c[0x0][UR10+0x2a4] ;  /* 0x000054800a0a77ac */ /* 0x000ee20008000800 */
[----:B------:R-:W3:Y:S01]  /*0f50*/  S2UR UR11, SR_CgaCtaId ;  /* 0x00000000000b79c3 */ /* 0x000ee20000008800 */
[----:B------:R-:W3:Y:S01]  /*0f60*/  LDCU UR21, c[0x0][0xb24] ;  /* 0x00016480ff1577ac */ /* 0x000ee20008000800 */
[----:B------:R-:W3:Y:S01]  /*0f70*/  LDCU UR42, c[0x0][0xb24] ;  /* 0x00016480ff2a77ac */ /* 0x000ee20008000800 */
[----:B-1----:R-:W-:-:S05]  /*0f80*/  I2FP.F32.U32 R3, UR7 ;  /* 0x0000000700037c45 */ /* 0x002fca0008201000 */
[----:B------:R-:W1:Y:S01]  /*0f90*/  S2UR UR36, SR_CTAID.Z ;  /* 0x00000000002479c3 */ /* 0x000e620000002700 */
[----:B------:R-:W1:Y:S01]  /*0fa0*/  LDCU UR27, c[0x0][0xb30] ;  /* 0x00016600ff1b77ac */ /* 0x000e620008000800 */
[----:B--2---:R-:W-:Y:S01]  /*0fb0*/  FMUL R3, R3, UR5 ;  /* 0x0000000503037c20 */ /* 0x004fe20008400000 */
[----:B------:R-:W-:Y:S01]  /*0fc0*/  UMOV UR16, UR7 ;  /* 0x0000000700107c82 */ /* 0x000fe20008000000 */
[----:B----4-:R-:W-:Y:S01]  /*0fd0*/  I2FP.F32.U32 R2, UR8 ;  /* 0x0000000800027c45 */ /* 0x010fe20008201000 */
[----:B------:R-:W-:-:S03]  /*0fe0*/  UMOV UR20, UR8 ;  /* 0x0000000800147c82 */ /* 0x000fc60008000000 */
[----:B------:R-:W2:Y:S01]  /*0ff0*/  F2I.U32.TRUNC.NTZ R3, R3 ;  /* 0x0000000300037305 */ /* 0x000ea2000020f000 */
[----:B---3--:R-:W-:Y:S01]  /*1000*/  UISETP.GE.AND UP2, UPT, UR21, 0x1, UPT ;  /* 0x000000011500788c */ /* 0x008fe2000bf46270 */
[----:B------:R-:W-:Y:S01]  /*1010*/  FMUL R2, R2, UR4 ;  /* 0x0000000402027c20 */ /* 0x000fe20008400000 */
[----:B------:R-:W-:-:S05]  /*1020*/  USHF.L.U32 UR28, UR11, 0xb, URZ ;  /* 0x0000000b0b1c7899 */ /* 0x000fca00080006ff */
[----:B------:R-:W3:Y:S01]  /*1030*/  F2I.U32.TRUNC.NTZ R2, R2 ;  /* 0x0000000200027305 */ /* 0x000ee2000020f000 */
[----:B--2---:R-:W-:Y:S02]  /*1040*/  R2UR UR4, R3 ;  /* 0x00000000030472ca */ /* 0x004fe400000e0000 */
[----:B---3--:R-:W-:Y:S02]  /*1050*/  R2UR UR6, R2 ;  /* 0x00000000020672ca */ /* 0x008fe400000e0000 */
[----:B------:R-:W-:-:S09]  /*1060*/  PRMT R2, RZ, 0x7610, R2 ;  /* 0x00007610ff027816 */ /* 0x000fd20000000002 */
[----:B------:R-:W-:-:S04]  /*1070*/  UIADD3 UR5, UPT, UPT, -UR4, URZ, URZ ;  /* 0x000000ff04057290 */ /* 0x000fc8000fffe1ff */
[----:B------:R-:W-:Y:S02]  /*1080*/  UIMAD UR5, UR9, UR5, UR7 ;  /* 0x00000005090572a4 */ /* 0x000fe4000f8e0207 */
[----:B------:R-:W-:-:S04]  /*1090*/  UIADD3 UR4, UPT, UPT, -UR6, URZ, URZ ;  /* 0x000000ff06047290 */ /* 0x000fc8000fffe1ff */
[----:B------:R-:W-:Y:S01]  /*10a0*/  IMAD.U32 R55, RZ, RZ, UR5 ;  /* 0x00000005ff377e24 */ /* 0x000fe2000f8e00ff */
[----:B------:R-:W-:-:S06]  /*10b0*/  UIMAD UR4, UR10, UR4, UR8 ;  /* 0x000000040a0472a4 */ /* 0x000fcc000f8e0208 */
[----:B------:R-:W-:Y:S01]  /*10c0*/  IMAD.U32 R54, RZ, RZ, UR4 ;  /* 0x00000004ff367e24 */ /* 0x000fe2000f8e00ff */
[----:B-1----:R-:W-:Y:S06]  /*10d0*/  BRA.U UP4, `(.L_x_17) ;  /* 0x00000001042c7547 */ /* 0x002fec000b800000 */
[----:B------:R-:W-:Y:S02]  /*10e0*/  R2UR UR5, R54 ;  /* 0x00000000360572ca */ /* 0x000fe400000e0000 */
[----:B------:R-:W-:-:S11]  /*10f0*/  R2UR UR4, R55 ;  /* 0x00000000370472ca */ /* 0x000fd600000e0000 */
[----:B------:R-:W-:Y:S02]  /*1100*/  UISETP.NE.AND UP0, UPT, UR5, URZ, UPT ;  /* 0x000000ff0500728c */ /* 0x000fe4000bf05270 */
[----:B------:R-:W-:Y:S02]  /*1110*/  UISETP.NE.AND UP1, UPT, UR5, 0x1, UPT ;  /* 0x000000010500788c */ /* 0x000fe4000bf25270 */
[----:B------:R-:W-:-:S04]  /*1120*/  UISETP.EQ.OR UP0, UPT, UR4, URZ, !UP0 ;  /* 0x000000ff0400728c */ /* 0x000fc8000c702670 */
[----:B------:R-:W-:Y:S02]  /*1130*/  USEL UR5, URZ, 0x1, !UP0 ;  /* 0x00000001ff057887 */ /* 0x000fe4000c000000 */
[----:B------:R-:W-:Y:S02]  /*1140*/  UISETP.NE.AND UP0, UPT, UR4, URZ, UPT ;  /* 0x000000ff0400728c */ /* 0x000fe4000bf05270 */
[----:B------:R-:W-:-:S04]  /*1150*/  USEL UR4, URZ, 0x2, UP1 ;  /* 0x00000002ff047887 */ /* 0x000fc80008800000 */
[----:B------:R-:W-:-:S04]  /*1160*/  USEL UR4, UR4, 0x2, UP0 ;  /* 0x0000000204047887 */ /* 0x000fc80008000000 */
[----:B------:R-:W-:-:S06]  /*1170*/  UIADD3 UR4, UPT, UPT, UR5, UR4, URZ ;  /* 0x0000000405047290 */ /* 0x000fcc000fffe0ff */
[----:B------:R-:W-:Y:S02]  /*1180*/  IMAD.U32 R2, RZ, RZ, UR4 ;  /* 0x00000004ff027e24 */ /* 0x000fe4000f8e00ff */
.L_x_17:
[----:B------:R-:W-:Y:S05]  /*1190*/  BRA.U !UP2, `(.L_x_18) ;  /* 0x000000010ad47547 */ /* 0x000fea000b800000 */
[----:B------:R-:W1:Y:S01]  /*11a0*/  LDCU.128 UR12, c[0x0][0xb10] ;  /* 0x00016200ff0c77ac */ /* 0x000e620008000c00 */
[----:B------:R-:W2:Y:S01]  /*11b0*/  LDCU UR6, c[0x0][0x370] ;  /* 0x00006e00ff0677ac */ /* 0x000ea20008000800 */
[----:B------:R-:W3:Y:S01]  /*11c0*/  LDCU UR5, c[0x0][0x374] ;  /* 0x00006e80ff0577ac */ /* 0x000ee20008000800 */
[----:B------:R-:W4:Y:S01]  /*11d0*/  LDCU UR26, c[0x0][0xb0c] ;  /* 0x00016180ff1a77ac */ /* 0x000f220008000800 */
[----:B------:R-:W4:Y:S01]  /*11e0*/  LDCU UR4, c[0x0][0xb20] ;  /* 0x00016400ff0477ac */ /* 0x000f220008000800 */
[----:B------:R-:W4:Y:S01]  /*11f0*/  LDCU.64 UR8, c[0x0][0xb28] ;  /* 0x00016500ff0877ac */ /* 0x000f220008000a00 */
[----:B-1----:R-:W-:Y:S02]  /*1200*/  UISETP.NE.AND UP0, UPT, UR14, 0x1, UPT ;  /* 0x000000010e00788c */ /* 0x002fe4000bf05270 */
[----:B---3--:R-:W-:Y:S02]  /*1210*/  UIMAD.WIDE.U32 UR10, UR5, UR15, URZ ;  /* 0x0000000f050a72a5 */ /* 0x008fe4000f8e00ff */
[----:B--2---:R-:W-:-:S02]  /*1220*/  UIMAD.WIDE.U32 UR22, UR6, UR12, URZ ;  /* 0x0000000c061672a5 */ /* 0x004fc4000f8e00ff */
[----:B----4-:R-:W-:Y:S02]  /*1230*/  UISETP.NE.AND UP1, UPT, UR26, 0x1, UPT ;  /* 0x000000011a00788c */ /* 0x010fe4000bf25270 */
[----:B------:R-:W-:Y:S01]  /*1240*/  UISETP.NE.AND UP2, UPT, UR21, 0x1, UPT ;  /* 0x000000011500788c */ /* 0x000fe2000bf45270 */
[----:B------:R-:W-:Y:S02]  /*1250*/  UMOV UR10, UR11 ;  /* 0x0000000b000a7c82 */ /* 0x000fe40008000000 */
[----:B------:R-:W-:Y:S01]  /*1260*/  UMOV UR22, UR23 ;  /* 0x0000001700167c82 */ /* 0x000fe20008000000 */
[----:B------:R-:W-:Y:S02]  /*1270*/  @UP0 USHF.R.U32.HI UR5, URZ, UR4, UR10 ;  /* 0x00000004ff050299 */ /* 0x000fe4000801160a */
[----:B------:R-:W-:Y:S02]  /*1280*/  UIMAD.WIDE.U32 UR24, UR20, UR15, URZ ;  /* 0x0000000f141872a5 */ /* 0x000fe4000f8e00ff */
[----:B------:R-:W-:-:S02]  /*1290*/  UIMAD.WIDE.U32 UR10, UR5, UR8, URZ ;  /* 0x00000008050a72a5 */ /* 0x000fc4000f8e00ff */
[----:B------:R-:W-:Y:S02]  /*12a0*/  @UP1 USHF.R.U32.HI UR6, URZ, UR13, UR22 ;  /* 0x0000000dff061299 */ /* 0x000fe40008011616 */
[----:B------:R-:W-:Y:S02]  /*12b0*/  UIMAD.WIDE.U32 UR18, UR16, UR12, URZ ;  /* 0x0000000c101272a5 */ /* 0x000fe4000f8e00ff */
[----:B------:R-:W-:Y:S01]  /*12c0*/  UIMAD.WIDE.U32 UR22, UR6, UR8, URZ ;  /* 0x00000008061672a5 */ /* 0x000fe2000f8e00ff */
[----:B------:R-:W-:Y:S01]  /*12d0*/  UMOV UR24, UR25 ;  /* 0x0000001900187c82 */ /* 0x000fe20008000000 */
[----:B------:R-:W-:Y:S01]  /*12e0*/  UMOV UR10, UR11 ;  /* 0x0000000b000a7c82 */ /* 0x000fe20008000000 */
[----:B------:R-:W-:Y:S02]  /*12f0*/  USHF.R.U32.HI UR24, URZ, UR4, UR24 ;  /* 0x00000004ff187299 */ /* 0x000fe40008011618 */
[----:B------:R-:W-:Y:S02]  /*1300*/  @UP2 USHF.R.U32.HI UR5, URZ, UR9, UR10 ;  /* 0x00000009ff052299 */ /* 0x000fe4000801160a */
[----:B------:R-:W-:Y:S01]  /*1310*/  UMOV UR7, UR23 ;  /* 0x0000001700077c82 */ /* 0x000fe20008000000 */
[----:B------:R-:W-:Y:S01]  /*1320*/  UMOV UR18, UR19 ;  /* 0x0000001300127c82 */ /* 0x000fe20008000000 */
[----:B------:R-:W-:-:S02]  /*1330*/  @UP2 USHF.R.U32.HI UR6, URZ, UR9, UR7 ;  /* 0x00000009ff062299 */ /* 0x000fc40008011607 */
[----:B------:R-:W-:Y:S02]  /*1340*/  USHF.R.U32.HI UR18, URZ, UR13, UR18 ;  /* 0x0000000dff127299 */ /* 0x000fe40008011612 */
[----:B------:R-:W-:Y:S02]  /*1350*/  USEL UR4, UR20, UR24, !UP0 ;  /* 0x0000001814047287 */ /* 0x000fe4000c000000 */
[----:B------:R-:W-:Y:S02]  /*1360*/  UIMAD UR7, UR5, UR21, URZ ;  /* 0x00000015050772a4 */ /* 0x000fe4000f8e02ff */
[----:B------:R-:W-:Y:S02]  /*1370*/  USEL UR5, UR16, UR18, !UP1 ;  /* 0x0000001210057287 */ /* 0x000fe4000c800000 */
[----:B------:R-:W-:Y:S02]  /*1380*/  UIMAD UR12, UR6, UR21, URZ ;  /* 0x00000015060c72a4 */ /* 0x000fe4000f8e02ff */
[----:B------:R-:W-:-:S02]  /*1390*/  UISETP.GE.AND UP0, UPT, UR4, UR7, UPT ;  /* 0x000000070400728c */ /* 0x000fc4000bf06270 */
[----:B------:R-:W-:Y:S02]  /*13a0*/  UIMAD.WIDE.U32 UR10, UR4, UR8, URZ ;  /* 0x00000008040a72a5 */ /* 0x000fe4000f8e00ff */
[----:B------:R-:W-:Y:S02]  /*13b0*/  UISETP.GE.OR UP0, UPT, UR5, UR12, UP0 ;  /* 0x0000000c0500728c */ /* 0x000fe40008706670 */
[----:B------:R-:W-:Y:S02]  /*13c0*/  UIMAD.WIDE.U32 UR12, UR5, UR8, URZ ;  /* 0x00000008050c72a5 */ /* 0x000fe4000f8e00ff */
[----:B------:R-:W-:Y:S01]  /*13d0*/  UIADD3 UR10, UPT, UPT, -UR4, URZ, URZ ;  /* 0x000000ff040a7290 */ /* 0x000fe2000fffe1ff */
[----:B------:R-:W-:Y:S01]  /*13e0*/  UMOV UR8, UR11 ;  /* 0x0000000b00087c82 */ /* 0x000fe20008000000 */
[----:B------:R-:W-:Y:S02]  /*13f0*/  UIADD3 UR11, UPT, UPT, -UR5, URZ, URZ ;  /* 0x000000ff050b7290 */ /* 0x000fe4000fffe1ff */
[----:B------:R-:W-:-:S03]  /*1400*/  USHF.R.U32.HI UR8, URZ, UR9, UR8 ;  /* 0x00000009ff087299 */ /* 0x000fc60008011608 */
[----:B------:R-:W-:Y:S01]  /*1410*/  @!UP0 UMOV UR7, UR13 ;  /* 0x0000000d00078c82 */ /* 0x000fe20008000000 */
[----:B------:R-:W-:Y:S02]  /*1420*/  UIMAD UR20, UR14, UR10, UR20 ;  /* 0x0000000a0e1472a4 */ /* 0x000fe4000f8e0214 */
[----:B------:R-:W-:Y:S02]  /*1430*/  USEL UR8, UR4, UR8, !UP2 ;  /* 0x0000000804087287 */ /* 0x000fe4000d000000 */
[----:B------:R-:W-:Y:S02]  /*1440*/  @!UP0 USHF.R.U32.HI UR7, URZ, UR9, UR7 ;  /* 0x00000009ff078299 */ /* 0x000fe40008011607 */
[----:B------:R-:W-:Y:S02]  /*1450*/  UIADD3 UR9, UPT, UPT, -UR8, URZ, URZ ;  /* 0x000000ff08097290 */ /* 0x000fe4000fffe1ff */
[----:B------:R-:W-:Y:S02]  /*1460*/  @!UP0 USEL UR7, UR5, UR7, !UP2 ;  /* 0x0000000705078287 */ /* 0x000fe4000d000000 */
[----:B------:R-:W-:-:S02]  /*1470*/  UIMAD UR9, UR21, UR9, UR4 ;  /* 0x00000009150972a4 */ /* 0x000fc4000f8e0204 */
[----:B------:R-:W-:Y:S02]  /*1480*/  @!UP0 UIADD3 UR8, UPT, UPT, UR8, -UR7, URZ ;  /* 0x8000000708088290 */ /* 0x000fe4000fffe0ff */
[----:B------:R-:W-:Y:S02]  /*1490*/  @!UP0 UIMAD UR6, UR9, UR6, UR7 ;  /* 0x00000006090682a4 */ /* 0x000fe4000f8e0207 */
[----:B------:R-:W-:Y:S02]  /*14a0*/  @!UP0 UIMAD UR4, UR8, UR21, UR5 ;  /* 0x00000015080482a4 */ /* 0x000fe4000f8e0205 */
[----:B------:R-:W-:Y:S02]  /*14b0*/  UIMAD UR16, UR26, UR11, UR16 ;  /* 0x0000000b1a1072a4 */ /* 0x000fe4000f8e0210 */
[----:B------:R-:W-:Y:S01]  /*14c0*/  UIMAD UR20, UR4, UR14, UR20 ;  /* 0x0000000e041472a4 */ /* 0x000fe2000f8e0214 */
[----:B------:R-:W-:Y:S02]  /*14d0*/  @!UP0 UMOV UR5, UR6 ;  /* 0x0000000600058c82 */ /* 0x000fe40008000000 */
[----:B------:R-:W-:-:S12]  /*14e0*/  UIMAD UR16, UR5, UR26, UR16 ;  /* 0x0000001a051072a4 */ /* 0x000fd8000f8e0210 */
.L_x_18:
[----:B------:R-:W-:Y:S02]  /*14f0*/  UISETP.NE.AND UP1, UPT, UR27, 0x1, UPT ;  /* 0x000000011b00788c */ /* 0x000fe4000bf25270 */
[----:B------:R-:W-:Y:S02]  /*1500*/  UISETP.NE.AND UP0, UPT, UR17, 0x2, UPT ;  /* 0x000000021100788c */ /* 0x000fe4000bf05270 */
[----:B------:R-:W-:-:S05]  /*1510*/  ULOP3.LUT UR28, UR28, 0x800, URZ, 0xc0, !UPT ;  /* 0x000008001c1c7892 */ /* 0x000fca000f8ec0ff */
[----:B------:R-:W-:Y:S07]  /*1520*/  BRA.U UP1, `(.L_x_19) ;  /* 0x0000000101447547 */ /* 0x000fee000b800000 */
[----:B------:R-:W1:Y:S01]  /*1530*/  LDCU.128 UR8, c[0x0][0xb10] ;  /* 0x00016200ff0877ac */ /* 0x000e620008000c00 */
[----:B------:R-:W2:Y:S01]  /*1540*/  LDCU UR12, c[0x0][0xb0c] ;  /* 0x00016180ff0c77ac */ /* 0x000ea20008000800 */
[----:B------:R-:W3:Y:S01]  /*1550*/  LDCU UR13, c[0x0][0xb20] ;  /* 0x00016400ff0d77ac */ /* 0x000ee20008000800 */
[----:B-1----:R-:W-:Y:S02]  /*1560*/  UIMAD.WIDE.U32 UR6, UR16, UR8, URZ ;  /* 0x00000008100672a5 */ /* 0x002fe4000f8e00ff */
[----:B------:R-:W-:Y:S02]  /*1570*/  UIMAD.WIDE.U32 UR4, UR20, UR11, URZ ;  /* 0x0000000b140472a5 */ /* 0x000fe4000f8e00ff */
[----:B--2---:R-:W-:Y:S02]  /*1580*/  UISETP.NE.AND UP2, UPT, UR12, 0x1, UPT ;  /* 0x000000010c00788c */ /* 0x004fe4000bf45270 */
[----:B------:R-:W-:Y:S01]  /*1590*/  UISETP.NE.AND UP1, UPT, UR10, 0x1, UPT ;  /* 0x000000010a00788c */ /* 0x000fe2000bf25270 */
[----:B------:R-:W-:-:S02]  /*15a0*/  UMOV UR6, UR7 ;  /* 0x0000000700067c82 */ /* 0x000fc40008000000 */
[----:B------:R-:W-:Y:S01]  /*15b0*/  UMOV UR4, UR5 ;  /* 0x0000000500047c82 */ /* 0x000fe20008000000 */
[----:B------:R-:W-:Y:S02]  /*15c0*/  USHF.R.U32.HI UR6, URZ, UR9, UR6 ;  /* 0x00000009ff067299 */ /* 0x000fe40008011606 */
[----:B---3--:R-:W-:Y:S02]  /*15d0*/  USHF.R.U32.HI UR4, URZ, UR13, UR4 ;  /* 0x0000000dff047299 */ /* 0x008fe40008011604 */
[----:B------:R-:W-:Y:S02]  /*15e0*/  USEL UR5, UR16, UR6, !UP2 ;  /* 0x0000000610057287 */ /* 0x000fe4000d000000 */
[----:B------:R-:W-:-:S04]  /*15f0*/  USEL UR4, UR20, UR4, !UP1 ;  /* 0x0000000414047287 */ /* 0x000fc8000c800000 */
[----:B------:R-:W-:Y:S02]  /*1600*/  UIADD3 UR6, UPT, UPT, UR5, -UR4, URZ ;  /* 0x8000000405067290 */ /* 0x000fe4000fffe0ff */
[----:B------:R-:W-:Y:S02]  /*1610*/  UIADD3 UR4, UPT, UPT, -UR5, UR4, URZ ;  /* 0x0000000405047290 */ /* 0x000fe4000fffe1ff */
[----:B------:R-:W-:Y:S02]  /*1620*/  UIMAD UR20, UR6, UR10, UR20 ;  /* 0x0000000a061472a4 */ /* 0x000fe4000f8e0214 */
[----:B------:R-:W-:-:S12]  /*1630*/  UIMAD UR16, UR4, UR12, UR16 ;  /* 0x0000000c041072a4 */ /* 0x000fd8000f8e0210 */
.L_x_19:
[----:B------:R-:W-:Y:S05]  /*1640*/  BRA.U !UP5, `(.L_x_20) ;  /* 0x000000010d0c7547 */ /* 0x000fea000b800000 */
[----:B------:R-:W-:Y:S01]  /*1650*/  UCGABAR_WAIT ;  /* 0x0000000000007dc7 */ /* 0x000fe20008000000 */
[----:B------:R-:W-:Y:S01]  /*1660*/  CCTL.IVALL ;  /* 0x00000000ff00798f */ /* 0x000fe20002000000 */
[----:B------:R-:W-:Y:S05]  /*1670*/  BRA `(.L_x_21) ;  /* 0x0000000000047947 */ /* 0x000fea0003800000 */
.L_x_20:
[----:B------:R-:W-:Y:S06]  /*1680*/  BAR.SYNC.DEFER_BLOCKING 0x0 ;  /* 0x0000000000007b1d */ /* 0x000fec0000010000 */
.L_x_21:
[----:B------:R-:W-:Y:S05]  /*1690*/  BRA.U UP0, `(.L_x_22) ;  /* 0x0000001100e87547 */ /* 0x000fea000b800000 */
[----:B------:R-:W1:Y:S01]  /*16a0*/  LDCU UR6, c[0x0][0x38c] ;  /* 0x00007180ff0677ac */ /* 0x000e620008000800 */
[----:B------:R-:W2:Y:S01]  /*16b0*/  S2UR UR8, SR_CgaCtaId ;  /* 0x00000000000879c3 */ /* 0x000ea20000008800 */
[----:B------:R-:W-:Y:S01]  /*16c0*/  PLOP3.LUT P1, PT, PT, PT, UP3, 0x80, 0x8 ;  /* 0x000000000008781c */ /* 0x000fe20003f2f038 */
[----:B------:R-:W-:Y:S01]  /*16d0*/  IMAD.MOV.U32 R12, RZ, RZ, 0x1 ;  /* 0x00000001ff0c7424 */ /* 0x000fe200078e00ff */
[----:B------:R-:W-:Y:S01]  /*16e0*/  UMOV UR7, 0x400 ;  /* 0x0000040000077882 */ /* 0x000fe20000000000 */
[----:B------:R-:W-:Y:S01]  /*16f0*/  UISETP.NE.AND UP1, UPT, UR17, URZ, UPT ;  /* 0x000000ff1100728c */ /* 0x000fe2000bf25270 */
[----:B------:R-:W-:Y:S02]  /*1700*/  ISETP.EQ.OR P2, PT, R0, RZ, P3 ;  /* 0x000000ff0000720c */ /* 0x000fe40001f42670 */
[----:B------:R-:W-:Y:S02]  /*1710*/  CS2R R10, SRZ ;  /* 0x00000000000a7805 */ /* 0x000fe4000001ff00 */
[----:B------:R-:W-:Y:S01]  /*1720*/  PLOP3.LUT P1, PT, P1, PT, PT, 0x8, 0x80 ;  /* 0x000000000080781c */ /* 0x000fe20000f2e170 */
[----:B------:R-:W-:Y:S01]  /*1730*/  IMAD.MOV.U32 R9, RZ, RZ, RZ ;  /* 0x000000ffff097224 */ /* 0x000fe200078e00ff */
[----:B------:R-:W3:Y:S01]  /*1740*/  LDCU UR40, c[0x0][0x370] ;  /* 0x00006e00ff2877ac */ /* 0x000ee20008000800 */
[----:B------:R-:W-:Y:S01]  /*1750*/  IMAD.MOV.U32 R8, RZ, RZ, 0x1 ;  /* 0x00000001ff087424 */ /* 0x000fe200078e00ff */
[----:B------:R-:W4:Y:S01]  /*1760*/  LDCU.64 UR26, c[0x0][0x348] ;  /* 0x00006900ff1a77ac */ /* 0x000f220008000a00 */
[----:B-1----:R-:W-:-:S02]  /*1770*/  UIADD3 UR5, UPT, UPT, UR6, 0x1f, URZ ;  /* 0x0000001f06057890 */ /* 0x002fc4000fffe0ff */
[----:B------:R-:W-:Y:S02]  /*1780*/  USHF.R.U32.HI UR45, URZ, 0x5, UR28 ;  /* 0x00000005ff2d7899 */ /* 0x000fe4000801161c */
[----:B------:R-:W-:Y:S02]  /*1790*/  USHF.R.S32.HI UR4, URZ, 0x1f, UR5 ;  /* 0x0000001fff047899 */ /* 0x000fe40008011405 */
[----:B------:R-:W-:Y:S02]  /*17a0*/  UIADD3 UR46, UPT, UPT, UR6, 0x3e, URZ ;  /* 0x0000003e062e7890 */ /* 0x000fe4000fffe0ff */
[----:B------:R-:W-:Y:S02]  /*17b0*/  ULEA.HI UR4, UR4, UR5, URZ, 0x5 ;  /* 0x0000000504047291 */ /* 0x000fe4000f8f28ff */
[----:B------:R-:W-:Y:S02]  /*17c0*/  UIADD3 UR5, UPT, UPT, UR6, -0x1, URZ ;  /* 0xffffffff06057890 */ /* 0x000fe4000fffe0ff */
[----:B------:R-:W-:-:S02]  /*17d0*/  USHF.R.S32.HI UR43, URZ, 0x5, UR4 ;  /* 0x00000005ff2b7899 */ /* 0x000fc40008011404 */
[----:B------:R-:W-:Y:S02]  /*17e0*/  UISETP.GE.U32.AND UP2, UPT, UR5, -0x3f, UPT ;  /* 0xffffffc10500788c */ /* 0x000fe4000bf46070 */
[----:B------:R-:W-:Y:S02]  /*17f0*/  UISETP.LT.U32.AND UP0, UPT, UR43, 0x5, UPT ;  /* 0x000000052b00788c */ /* 0x000fe4000bf01070 */
[----:B--2---:R-:W-:Y:S02]  /*1800*/  ULEA UR7, UR8, UR7, 0x18 ;  /* 0x0000000708077291 */ /* 0x004fe4000f8ec0ff */
[----:B------:R-:W-:Y:S02]  /*1810*/  USEL UR41, UR43, 0x5, UP0 ;  /* 0x000000052b297887 */ /* 0x000fe40008000000 */
[----:B------:R-:W-:Y:S02]  /*1820*/  ULEA UR29, UR28, UR7, 0x2 ;  /* 0x000000071c1d7291 */ /* 0x000fe4000f8e10ff */
[----:B------:R-:W-:-:S02]  /*1830*/  UIADD3 UR21, UPT, UPT, UR41, -0x1, URZ ;  /* 0xffffffff29157890 */ /* 0x000fc4000fffe0ff */
[----:B------:R-:W-:Y:S01]  /*1840*/  @UP2 UIADD3 UR21, UPT, UPT, UR41, URZ, URZ ;  /* 0x000000ff29152290 */ /* 0x000fe2000fffe0ff */
[----:B------:R-:W1:Y:S01]  /*1850*/  LDCU UR39, c[0x0][0x374] ;  /* 0x00006e80ff2777ac */ /* 0x000e620008000800 */
[----:B------:R-:W-:Y:S02]  /*1860*/  USEL UR24, UR48, 0x2, UP1 ;  /* 0x0000000230187887 */ /* 0x000fe40008800000 */
[----:B------:R-:W-:Y:S02]  /*1870*/  UIADD3 UR29, UPT, UPT, UR29, 0x8400, URZ ;  /* 0x000084001d1d7890 */ /* 0x000fe4000fffe0ff */
[----:B------:R-:W-:Y:S02]  /*1880*/  UIADD3 UR44, UPT, UPT, UR43, -UR41, URZ ;  /* 0x800000292b2c7290 */ /* 0x000fe4000fffe0ff */
[----:B------:R-:W-:Y:S01]  /*1890*/  UIADD3 UR21, UPT, UPT, UR21, 0x1, URZ ;  /* 0x0000000115157890 */ /* 0x000fe2000fffe0ff */
[----:B---34-:R-:W-:-:S11]  /*18a0*/  UMOV UR5, URZ ;  /* 0x000000ff00057c82 */ /* 0x018fd60008000000 */
.L_x_42:
[----:B------:R-:W2:Y:S02]  /*18b0*/  S2UR UR4, SR_CgaCtaId ;  /* 0x00000000000479c3 */ /* 0x000ea40000008800 */
[----:B--2---:R-:W-:-:S09]  /*18c0*/  UISETP.NE.AND UP0, UPT, UR4, URZ, UPT ;  /* 0x000000ff0400728c */ /* 0x004fd2000bf05270 */
[----:B------:R-:W-:Y:S05]  /*18d0*/  BRA.U UP0, `(.L_x_23) ;  /* 0x0000000100287547 */ /* 0x000fea000b800000 */
[----:B------:R-:W-:Y:S02]  /*18e0*/  LEA R0, R9, UR7, 0x3 ;  /* 0x0000000709007c11 */ /* 0x000fe4000f8e18ff */
[----:B------:R-:W-:-:S04]  /*18f0*/  SHF.L.U32 R2, R8, 0x1f, RZ ;  /* 0x0000001f08027819 */ /* 0x000fc800000006ff */
[----:B------:R-:W2:Y:S02]  /*1900*/  SYNCS.PHASECHK.TRANS64.TRYWAIT P0, [R0+URZ+0x110], R2 ;  /* 0x00011002000075a7 */ /* 0x000ea400080011ff */
[----:B--2---:R-:W-:Y:S05]  /*1910*/  @!P0 BRA `(.L_x_24) ;  /* 0x0000006c00f88947 */ /* 0x004fea0003800000 */
.L_x_139:
[----:B------:R-:W-:Y:S01]  /*1920*/  VIADD R9, R9, 0x1 ;  /* 0x0000000109097836 */ /* 0x000fe20000000000 */
[----:B------:R2:W-:Y:S04]  /*1930*/  SYNCS.ARRIVE.TRANS64.A1T0 RZ, [R0+URZ+0x100], RZ ;  /* 0x000100ff00ff79a7 */ /* 0x0005e800081000ff */
[----:B------:R-:W-:-:S04]  /*1940*/  ISETP.NE.AND P0, PT, R9, 0x2, PT ;  /* 0x000000020900780c */ /* 0x000fc80003f05270 */
[----:B------:R-:W-:Y:S02]  /*1950*/  SEL R9, R9, RZ, P0 ;  /* 0x000000ff09097207 */ /* 0x000fe40000000000 */
[----:B--2---:R-:W-:-:S04]  /*1960*/  SEL R0, RZ, 0x1, P0 ;  /* 0x00000001ff007807 */ /* 0x004fc80000000000 */
[----:B------:R-:W-:-:S07]  /*1970*/  LOP3.LUT R8, R8, R0, RZ, 0x3c, !PT ;  /* 0x0000000008087212 */ /* 0x000fce00078e3cff */
.L_x_23:
[----:B------:R-:W-:Y:S01]  /*1980*/  ULEA UR4, UR5, UR7, 0x3 ;  /* 0x0000000705047291 */ /* 0x000fe2000f8e18ff */
[----:B------:R-:W-:Y:S01]  /*1990*/  SHF.L.U32 R0, R12, 0x1f, RZ ;  /* 0x0000001f0c007819 */ /* 0x000fe200000006ff */
[----:B------:R-:W-:Y:S02]  /*19a0*/  UISETP.GE.U32.AND UP0, UPT, UR46, 0x3f, UPT ;  /* 0x0000003f2e00788c */ /* 0x000fe4000bf06070 */
[----:B------:R-:W-:Y:S02]  /*19b0*/  USHF.L.U32 UR11, UR20, 0x6, URZ ;  /* 0x00000006140b7899 */ /* 0x000fe400080006ff */
[----:B------:R-:W-:Y:S01]  /*19c0*/  ULEA UR35, UR16, UR45, 0x7 ;  /* 0x0000002d10237291 */ /* 0x000fe2000f8e38ff */
[----:B------:R-:W-:Y:S02]  /*19d0*/  UMOV UR13, URZ ;  /* 0x000000ff000d7c82 */ /* 0x000fe40008000000 */
[----:B------:R2:W3:Y:S02]  /*19e0*/  SYNCS.PHASECHK.TRANS64.TRYWAIT P0, [UR4+0x28], R0 ;  /* 0x00002800ff0075a7 */ /* 0x0004e40008001104 */
[----:B------:R-:W-:Y:S07]  /*19f0*/  BRA.U !UP0, `(.L_x_25) ;  /* 0x0000000108c07547 */ /* 0x000fee000b800000 */
[----:B------:R-:W-:Y:S01]  /*1a00*/  UMOV UR6, URZ ;  /* 0x000000ff00067c82 */ /* 0x000fe20008000000 */
[----:B------:R-:W-:-:S05]  /*1a10*/  UMOV UR4, UR5 ;  /* 0x0000000500047c82 */ /* 0x000fca0008000000 */
.L_x_31:
[----:B------:R-:W-:Y:S01]  /*1a20*/  ULEA UR33, UR4, UR7, 0x3 ;  /* 0x0000000704217291 */ /* 0x000fe2000f8e18ff */
[----:B---3--:R-:W-:Y:S01]  /*1a30*/  @!P3 MOV R2, 0x6000 ;  /* 0x000060000002b802 */ /* 0x008fe20000000f00 */
[----:B-1-3--:R-:W-:Y:S10]  /*1a40*/  @P0 BRA `(.L_x_26) ;  /* 0x00000000000c0947 */ /* 0x00aff40003800000 */
[----:B------:R-:W-:-:S04]  /*1a50*/  SHF.L.U32 R3, R12, 0x1f, RZ ;  /* 0x0000001f0c037819 */ /* 0x000fc800000006ff */
[----:B------:R-:W3:Y:S02]  /*1a60*/  SYNCS.PHASECHK.TRANS64.TRYWAIT P0, [UR33+0x28], R3 ;  /* 0x00002803ff0075a7 */ /* 0x000ee40008001121 */
[----:B---3--:R-:W-:Y:S05]  /*1a70*/  @!P0 BRA `(.L_x_27) ;  /* 0x0000006c00b48947 */ /* 0x008fea0003800000 */
.L_x_26:
[----:B------:R3:W-:Y:S01]  /*1a80*/  @!P3 SYNCS.ARRIVE.TRANS64 RZ, [UR33], R2 ;  /* 0x00000002ffffb9a7 */ /* 0x0007e20008000021 */
[----:B------:R-:W-:-:S04]  /*1a90*/  ULOP3.LUT UR5, UR24, 0x2, URZ, 0xfc, !UPT ;  /* 0x0000000218057892 */ /* 0x000fc8000f8efcff */
[----:B------:R-:W-:-:S09]  /*1aa0*/  UISETP.NE.AND UP0, UPT, UR5, 0x2, UPT ;  /* 0x000000020500788c */ /* 0x000fd2000bf05270 */
[----:B------:R-:W-:Y:S05]  /*1ab0*/  BRA.U UP0, `(.L_x_28) ;  /* 0x0000000100047547 */ /* 0x000fea000b800000 */
[----:B-1----:R-:W-:Y:S05]  /*1ac0*/  BPT.TRAP 0x1 ;  /* 0x000000040000795c */ /* 0x002fea0000300000 */
.L_x_28:
[----:B------:R-:W-:Y:S04]  /*1ad0*/  BSSY.RECONVERGENT B0, `(.L_x_29) ;  /* 0x0000003000007945 */ /* 0x000fe80003800200 */
[----:B------:R-:W-:Y:S05]  /*1ae0*/  @P2 BRA `(.L_x_30) ;  /* 0x0000000000042947 */ /* 0x000fea0003800000 */
[----:B-1----:R-:W-:Y:S05]  /*1af0*/  BPT.TRAP 0x1 ;  /* 0x000000040000795c */ /* 0x002fea0000300000 */
.L_x_30:
[----:B-1----:R-:W-:Y:S05]  /*1b00*/  BSYNC.RECONVERGENT B0 ;  /* 0x0000000000007941 */ /* 0x002fea0003800200 */
.L_x_29:
[----:B------:R-:W-:Y:S02]  /*1b10*/  UIADD3 UR5, UPT, UPT, UR4, 0x1, URZ ;  /* 0x0000000104057890 */ /* 0x000fe4000fffe0ff */
[----:B------:R-:W-:Y:S02]  /*1b20*/  UIADD3 UR16, UP1, UPT, UR26, 0x80, URZ ;  /* 0x000000801a107890 */ /* 0x000fe4000ff3e0ff */
[----:B------:R-:W-:Y:S02]  /*1b30*/  UISETP.NE.AND UP0, UPT, UR5, 0x5, UPT ;  /* 0x000000050500788c */ /* 0x000fe4000bf05270 */
[----:B------:R-:W-:Y:S02]  /*1b40*/  USHF.L.U32 UR34, UR6, 0x5, URZ ;  /* 0x0000000506227899 */ /* 0x000fe400080006ff */
[----:B------:R-:W-:Y:S02]  /*1b50*/  USEL UR9, URZ, 0x1, UP0 ;  /* 0x00000001ff097887 */ /* 0x000fe40008000000 */
[----:B------:R-:W-:-:S02]  /*1b60*/  USEL UR5, UR5, URZ, UP0 ;  /* 0x000000ff05057287 */ /* 0x000fc40008000000 */
[----:B------:R-:W-:Y:S02]  /*1b70*/  UIADD3 UR14, UP0, UPT, UR26, 0x180, URZ ;  /* 0x000001801a0e7890 */ /* 0x000fe4000ff1e0ff */
[----:B------:R-:W-:Y:S01]  /*1b80*/  ULEA UR8, UR5, UR7, 0x3 ;  /* 0x0000000705087291 */ /* 0x000fe2000f8e18ff */
[----:B------:R-:W-:Y:S01]  /*1b90*/  LOP3.LUT R12, R12, UR9, RZ, 0x3c, !PT ;  /* 0x000000090c0c7c12 */ /* 0x000fe2000f8e3cff */
[----:B------:R-:W-:Y:S02]  /*1ba0*/  ULEA UR9, UR4, UR28, 0xc ;  /* 0x0000001c04097291 */ /* 0x000fe4000f8e60ff */
[----:B------:R-:W-:Y:S01]  /*1bb0*/  UIADD3.X UR17, UPT, UPT, URZ, UR27, URZ, UP1, !UPT ;  /* 0x0000001bff117290 */ /* 0x000fe20008ffe4ff */
[----:B--2---:R-:W-:Y:S01]  /*1bc0*/  SHF.L.U32 R0, R12, 0x1f, RZ ;  /* 0x0000001f0c007819 */ /* 0x004fe200000006ff */
[----:B------:R-:W-:Y:S02]  /*1bd0*/  ULEA UR9, UR9, UR7, 0x2 ;  /* 0x0000000709097291 */ /* 0x000fe4000f8e10ff */
[----:B------:R-:W-:Y:S01]  /*1be0*/  UIADD3.X UR15, UPT, UPT, URZ, UR27, URZ, UP0, !UPT ;  /* 0x0000001bff0f7290 */ /* 0x000fe200087fe4ff */
[----:B------:R4:W1:Y:S01]  /*1bf0*/  SYNCS.PHASECHK.TRANS64.TRYWAIT P0, [UR8+0x28], R0 ;  /* 0x00002800ff0075a7 */ /* 0x0008620008001108 */
[----:B------:R-:W-:-:S02]  /*1c00*/  ULEA UR8, UR4, UR7, 0xd ;  /* 0x0000000704087291 */ /* 0x000fc4000f8e68ff */
[----:B------:R-:W-:Y:S02]  /*1c10*/  UIADD3 UR32, UPT, UPT, UR9, 0x8400, URZ ;  /* 0x0000840009207890 */ /* 0x000fe4000fffe0ff */
[----:B------:R-:W-:Y:S01]  /*1c20*/  UIADD3 UR8, UPT, UPT, UR8, 0x1c400, URZ ;  /* 0x0001c40008087890 */ /* 0x000fe2000fffe0ff */
[----:B------:R-:W-:Y:S01]  /*1c30*/  UMOV UR13, 0x30000 ;  /* 0x00030000000d7882 */ /* 0x000fe20000000000 */
[----:B------:R-:W-:Y:S01]  /*1c40*/  UMOV UR18, 0x0 ;  /* 0x0000000000127882 */ /* 0x000fe20000000000 */
[----:B------:R-:W-:Y:S01]  /*1c50*/  UMOV UR19, 0x10000000 ;  /* 0x1000000000137882 */ /* 0x000fe20000000000 */
[----:B------:R-:W-:Y:S01]  /*1c60*/  UMOV UR12, UR36 ;  /* 0x00000024000c7c82 */ /* 0x000fe20008000000 */
[----:B------:R-:W-:Y:S01]  /*1c70*/  UMOV UR9, UR33 ;  /* 0x0000002100097c82 */ /* 0x000fe20008000000 */
[----:B------:R-:W-:Y:S01]  /*1c80*/  UMOV UR10, UR34 ;  /* 0x00000022000a7c82 */ /* 0x000fe20008000000 */
[----:B------:R2:W-:Y:S01]  /*1c90*/  UTMALDG.3D.MULTICAST [UR32], [UR16], UR13, desc[UR18] ;  /* 0x00001220100073b4 */ /* 0x0005e2000801180d */
[----:B------:R-:W-:Y:S01]  /*1ca0*/  UIADD3 UR6, UPT, UPT, UR6, 0x1, URZ ;  /* 0x0000000106067890 */ /* 0x000fe2000fffe0ff */
[----:B------:R-:W-:-:S03]  /*1cb0*/  UMOV UR4, UR5 ;  /* 0x0000000500047c82 */ /* 0x000fc60008000000 */
[----:B------:R-:W-:Y:S01]  /*1cc0*/  UISETP.NE.AND UP0, UPT, UR6, UR21, UPT ;  /* 0x000000150600728c */ /* 0x000fe2000bf05270 */
[----:B------:R4:W-:Y:S01]  /*1cd0*/  UTMALDG.3D [UR8], [UR14], desc[UR18] ;  /* 0x000012080e0075b4 */ /* 0x0009e20008011000 */
[----:B--2---:R-:W-:-:S07]  /*1ce0*/  UMOV UR13, UR21 ;  /* 0x00000015000d7c82 */ /* 0x004fce0008000000 */
[----:B----4-:R-:W-:Y:S05]  /*1cf0*/  BRA.U UP0, `(.L_x_31) ;  /* 0xfffffffd00487547 */ /* 0x010fea000b83ffff */
.L_x_25:
[----:B------:R-:W-:Y:S01]  /*1d00*/  ULEA UR4, UR5, UR7, 0x3 ;  /* 0x0000000705047291 */ /* 0x000fe2000f8e18ff */
[----:B--2---:R-:W-:Y:S01]  /*1d10*/  SHF.L.U32 R0, R12, 0x1f, RZ ;  /* 0x0000001f0c007819 */ /* 0x004fe200000006ff */
[----:B------:R-:W-:Y:S01]  /*1d20*/  @!P1 SYNCS.ARRIVE.TRANS64.A1T0 RZ, [UR7+0x98], RZ ;  /* 0x000098ffffff99a7 */ /* 0x000fe20008100007 */
[----:B------:R-:W-:-:S06]  /*1d30*/  UISETP.GT.AND UP0, UPT, UR43, UR41, UPT ;  /* 0x000000292b00728c */ /* 0x000fcc000bf04270 */
[----:B-1-3--:R1:W2:Y:S03]  /*1d40*/  SYNCS.PHASECHK.TRANS64.TRYWAIT P0, [UR4+0x28], R0 ;  /* 0x00002800ff0075a7 */ /* 0x00a2a60008001104 */
[----:B------:R-:W-:Y:S05]  /*1d50*/  BRA.U !UP0, `(.L_x_32) ;  /* 0x0000000108bc7547 */ /* 0x000fea000b800000 */
[----:B------:R-:W-:Y:S01]  /*1d60*/  UIADD3 UR25, UPT, UPT, UR44, UR13, URZ ;  /* 0x0000000d2c197290 */ /* 0x000fe2000fffe0ff */
[----:B------:R-:W-:-:S11]  /*1d70*/  UMOV UR4, UR5 ;  /* 0x0000000500047c82 */ /* 0x000fd60008000000 */
.L_x_38:
[----:B------:R-:W-:Y:S01]  /*1d80*/  ULEA UR17, UR4, UR7, 0x3 ;  /* 0x0000000704117291 */ /* 0x000fe2000f8e18ff */
[----:B--2---:R-:W-:Y:S01]  /*1d90*/  @!P3 MOV R2, 0x6000 ;  /* 0x000060000002b802 */ /* 0x004fe20000000f00 */
[----:B--2-4-:R-:W-:Y:S10]  /*1da0*/  @P0 BRA `(.L_x_33) ;  /* 0x00000000000c0947 */ /* 0x014ff40003800000 */
[----:B------:R-:W-:-:S04]  /*1db0*/  SHF.L.U32 R3, R12, 0x1f, RZ ;  /* 0x0000001f0c037819 */ /* 0x000fc800000006ff */
[----:B------:R-:W2:Y:S02]  /*1dc0*/  SYNCS.PHASECHK.TRANS64.TRYWAIT P0, [UR17+0x28], R3 ;  /* 0x00002803ff0075a7 */ /* 0x000ea40008001111 */
[----:B--2---:R-:W-:Y:S05]  /*1dd0*/  @!P0 BRA `(.L_x_34) ;  /* 0x0000006800f48947 */ /* 0x004fea0003800000 */
.L_x_33:
[----:B------:R2:W-:Y:S01]  /*1de0*/  @!P3 SYNCS.ARRIVE.TRANS64 RZ, [UR17], R2 ;  /* 0x00000002ffffb9a7 */ /* 0x0005e20008000011 */
[----:B------:R-:W-:-:S04]  /*1df0*/  ULOP3.LUT UR5, UR24, 0x2, URZ, 0xfc, !UPT ;  /* 0x0000000218057892 */ /* 0x000fc8000f8efcff */
[----:B------:R-:W-:-:S09]  /*1e00*/  UISETP.NE.AND UP0, UPT, UR5, 0x2, UPT ;  /* 0x000000020500788c */ /* 0x000fd2000bf05270 */
[----:B------:R-:W-:Y:S05]  /*1e10*/  BRA.U UP0, `(.L_x_35) ;  /* 0x0000000100047547 */ /* 0x000fea000b800000 */
[----:B------:R-:W-:Y:S05]  /*1e20*/  BPT.TRAP 0x1 ;  /* 0x000000040000795c */ /* 0x000fea0000300000 */
.L_x_35:
[----:B------:R-:W-:Y:S04]  /*1e30*/  BSSY.RECONVERGENT B0, `(.L_x_36) ;  /* 0x0000003000007945 */ /* 0x000fe80003800200 */
[----:B------:R-:W-:Y:S05]  /*1e40*/  @P2 BRA `(.L_x_37) ;  /* 0x0000000000042947 */ /* 0x000fea0003800000 */
[----:B------:R-:W-:Y:S05]  /*1e50*/  BPT.TRAP 0x1 ;  /* 0x000000040000795c */ /* 0x000fea0000300000 */
.L_x_37:
[----:B------:R-:W-:Y:S05]  /*1e60*/  BSYNC.RECONVERGENT B0 ;  /* 0x0000000000007941 */ /* 0x000fea0003800200 */
.L_x_36:
[----:B------:R-:W-:Y:S02]  /*1e70*/  UIADD3 UR5, UPT, UPT, UR4, 0x1, URZ ;  /* 0x0000000104057890 */ /* 0x000fe4000fffe0ff */
[----:B------:R-:W-:Y:S02]  /*1e80*/  UIADD3 UR14, UP1, UPT, UR26, 0x80, URZ ;  /* 0x000000801a0e7890 */ /* 0x000fe4000ff3e0ff */
[----:B------:R-:W-:Y:S02]  /*1e90*/  UISETP.NE.AND UP0, UPT, UR5, 0x5, UPT ;  /* 0x000000050500788c */ /* 0x000fe4000bf05270 */
[----:B------:R-:W-:Y:S02]  /*1ea0*/  USHF.L.U32 UR18, UR13, 0x5, URZ ;  /* 0x000000050d127899 */ /* 0x000fe400080006ff */
[----:B------:R-:W-:Y:S02]  /*1eb0*/  USEL UR8, URZ, 0x1, UP0 ;  /* 0x00000001ff087887 */ /* 0x000fe40008000000 */
[----:B------:R-:W-:-:S02]  /*1ec0*/  USEL UR5, UR5, URZ, UP0 ;  /* 0x000000ff05057287 */ /* 0x000fc40008000000 */
[----:B------:R-:W-:Y:S02]  /*1ed0*/  UIADD3 UR22, UP0, UPT, UR26, 0x180, URZ ;  /* 0x000001801a167890 */ /* 0x000fe4000ff1e0ff */
[----:B------:R-:W-:Y:S01]  /*1ee0*/  LOP3.LUT R12, R12, UR8, RZ, 0x3c, !PT ;  /* 0x000000080c0c7c12 */ /* 0x000fe2000f8e3cff */
[----:B------:R-:W-:Y:S02]  /*1ef0*/  ULEA UR6, UR5, UR7, 0x3 ;  /* 0x0000000705067291 */ /* 0x000fe4000f8e18ff */
[----:B------:R-:W-:Y:S01]  /*1f00*/  ULEA UR8, UR4, UR7, 0xd ;  /* 0x0000000704087291 */ /* 0x000fe2000f8e68ff */
[----:B-1----:R-:W-:Y:S01]  /*1f10*/  SHF.L.U32 R0, R12, 0x1f, RZ ;  /* 0x0000001f0c007819 */ /* 0x002fe200000006ff */
[----:B------:R-:W-:Y:S02]  /*1f20*/  ULEA UR16, UR4, UR29, 0xe ;  /* 0x0000001d04107291 */ /* 0x000fe4000f8e70ff */
[----:B------:R-:W-:Y:S02]  /*1f30*/  UIADD3.X UR15, UPT, UPT, URZ, UR27, URZ, UP1, !UPT ;  /* 0x0000001bff0f7290 */ /* 0x000fe40008ffe4ff */
[----:B------:R-:W-:Y:S01]  /*1f40*/  UIADD3 UR8, UPT, UPT, UR8, 0x1c400, URZ ;  /* 0x0001c40008087890 */ /* 0x000fe2000fffe0ff */
[----:B------:R3:W4:Y:S01]  /*1f50*/  SYNCS.PHASECHK.TRANS64.TRYWAIT P0, [UR6+0x28], R0 ;  /* 0x00002800ff0075a7 */ /* 0x0007220008001106 */
[----:B------:R-:W-:Y:S01]  /*1f60*/  UIADD3.X UR23, UPT, UPT, URZ, UR27, URZ, UP0, !UPT ;  /* 0x0000001bff177290 */ /* 0x000fe200087fe4ff */
[----:B------:R-:W-:Y:S01]  /*1f70*/  UMOV UR6, 0x30000 ;  /* 0x0003000000067882 */ /* 0x000fe20000000000 */
[----:B------:R-:W-:Y:S01]  /*1f80*/  UMOV UR30, 0x0 ;  /* 0x00000000001e7882 */ /* 0x000fe20000000000 */
[----:B------:R-:W-:Y:S01]  /*1f90*/  UMOV UR31, 0x10000000 ;  /* 0x10000000001f7882 */ /* 0x000fe20000000000 */
[----:B------:R-:W-:Y:S01]  /*1fa0*/  UMOV UR19, UR35 ;  /* 0x0000002300137c82 */ /* 0x000fe20008000000 */
[----:B------:R-:W-:Y:S01]  /*1fb0*/  UMOV UR20, UR36 ;  /* 0x0000002400147c82 */ /* 0x000fe20008000000 */
[----:B------:R-:W-:Y:S01]  /*1fc0*/  UMOV UR12, UR36 ;  /* 0x00000024000c7c82 */ /* 0x000fe20008000000 */
[----:B------:R-:W-:Y:S01]  /*1fd0*/  UMOV UR9, UR17 ;  /* 0x0000001100097c82 */ /* 0x000fe20008000000 */
[----:B------:R-:W-:Y:S01]  /*1fe0*/  UMOV UR10, UR18 ;  /* 0x00000012000a7c82 */ /* 0x000fe20008000000 */
[----:B------:R3:W-:Y:S01]  /*1ff0*/  UTMALDG.3D.MULTICAST [UR16], [UR14], UR6, desc[UR30] ;  /* 0x00001e100e0073b4 */ /* 0x0007e20008011806 */
[----:B------:R-:W-:Y:S01]  /*2000*/  UIADD3 UR13, UPT, UPT, UR13, 0x1, URZ ;  /* 0x000000010d0d7890 */ /* 0x000fe2000fffe0ff */
[----:B------:R-:W-:-:S03]  /*2010*/  UMOV UR4, UR5 ;  /* 0x0000000500047c82 */ /* 0x000fc60008000000 */
[----:B------:R-:W-:Y:S01]  /*2020*/  UISETP.NE.AND UP0, UPT, UR13, UR25, UPT ;  /* 0x000000190d00728c */ /* 0x000fe2000bf05270 */
[----:B------:R3:W-:Y:S08]  /*2030*/  UTMALDG.3D [UR8], [UR22], desc[UR30] ;  /* 0x00001e08160075b4 */ /* 0x0007f00008011000 */
[----:B---3--:R-:W-:Y:S05]  /*2040*/  BRA.U UP0, `(.L_x_38) ;  /* 0xfffffffd004c7547 */ /* 0x008fea000b83ffff */
.L_x_32:
[C---:B------:R-:W-:Y:S01]  /*2050*/  LEA R3, R11.reuse, UR7, 0x3 ;  /* 0x000000070b037c11 */ /* 0x040fe2000f8e18ff */
[----:B------:R-:W-:Y:S01]  /*2060*/  NOP ;  /* 0x0000000000007918 */ /* 0x000fe20000000000 */
[----:B-1----:R-:W-:Y:S02]  /*2070*/  SHF.L.U32 R0, R10, 0x1f, RZ ;  /* 0x0000001f0a007819 */ /* 0x002fe400000006ff */
[----:B------:R-:W-:Y:S02]  /*2080*/  LEA R4, R11, UR7, 0x4 ;  /* 0x000000070b047c11 */ /* 0x000fe4000f8e20ff */
[----:B--2-4-:R-:W1:Y:S02]  /*2090*/  SYNCS.PHASECHK.TRANS64.TRYWAIT P0, [R3+URZ+0xa0], R0 ;  /* 0x0000a000030075a7 */ /* 0x014e6400080011ff */
[----:B-1----:R-:W-:Y:S05]  /*20a0*/  @!P0 BRA `(.L_x_39) ;  /* 0x0000006800588947 */ /* 0x002fea0003800000 */
.L_x_142:
[----:B------:R-:W2:Y:S01]  /*20b0*/  LDS.128 R4, [R4+0x130] ;  /* 0x0001300004047984 */ /* 0x000ea20000000c00 */
[----:B------:R-:W-:Y:S01]  /*20c0*/  UISETP.GE.AND UP0, UPT, UR42, 0x1, UPT ;  /* 0x000000012a00788c */ /* 0x000fe2000bf06270 */
[----:B------:R-:W-:Y:S01]  /*20d0*/  @!PT LDS RZ, [RZ] ;  /* 0x00000000fffff984 */ /* 0x000fe20000000800 */
[----:B------:R-:W-:Y:S01]  /*20e0*/  @!PT LDS RZ, [RZ] ;  /* 0x00000000fffff984 */ /* 0x000fe20000000800 */
[----:B------:R-:W-:Y:S01]  /*20f0*/  @!PT LDS RZ, [RZ] ;  /* 0x00000000fffff984 */ /* 0x000fe20000000800 */
[----:B------:R-:W-:Y:S01]  /*2100*/  @!PT LDS RZ, [RZ] ;  /* 0x00000000fffff984 */ /* 0x000fe20000000800 */
[----:B------:R3:W-:Y:S06]  /*2110*/  MEMBAR.ALL.CTA ;  /* 0x0000000000007992 */ /* 0x0007ec0000008000 */
[----:B---3--:R-:W3:Y:S01]  /*2120*/  FENCE.VIEW.ASYNC.S ;  /* 0x00000000000073c6 */ /* 0x008ee20000000000 */
[----:B--2---:R-:W-:-:S13]  /*2130*/  LOP3.LUT P0, RZ, R6, 0x1, RZ, 0xc0, !PT ;  /* 0x0000000106ff7812 */ /* 0x004fda000780c0ff */
[----:B---3--:R-:W-:Y:S01]  /*2140*/  VOTEU.ANY UP1, P0 ;  /* 0x0000000000ff7886 */ /* 0x008fe20000020100 */
[----:B------:R-:W-:-:S13]  /*2150*/  PLOP3.LUT P0, PT, PT, PT, UP1, 0x80, 0x8 ;  /* 0x000000000008781c */ /* 0x000fda0003f0f018 */
[----:B-1----:R-:W-:Y:S02]  /*2160*/  @P0 LOP3.LUT R0, R5, 0xffff, RZ, 0xc0, !PT ;  /* 0x0000ffff05000812 */ /* 0x002fe400078ec0ff */
[----:B------:R-:W-:Y:S02]  /*2170*/  @P0 MOV R2, R4 ;  /* 0x0000000400020202 */ /* 0x000fe40000000f00 */
[----:B------:R-:W-:Y:S01]  /*2180*/  @P0 R2UR UR6, R0 ;  /* 0x00000000000602ca */ /* 0x000fe200000e0000 */
[----:B------:R-:W-:Y:S01]  /*2190*/  VIADD R0, R3, 0xb0 ;  /* 0x000000b003007836 */ /* 0x000fe20000000000 */
[----:B------:R-:W-:Y:S02]  /*21a0*/  @P0 SHF.R.U32.HI R4, RZ, 0x10, R5 ;  /* 0x00000010ff040819 */ /* 0x000fe40000011605 */
[----:B------:R-:W-:Y:S02]  /*21b0*/  @P0 R2UR UR8, R2 ;  /* 0x00000000020802ca */ /* 0x000fe400000e0000 */
[----:B------:R-:W-:-:S02]  /*21c0*/  PRMT R0, RZ, 0x654, R0 ;  /* 0x00000654ff007816 */ /* 0x000fc40000000000 */
[----:B------:R-:W-:Y:S02]  /*21d0*/  @P0 R2UR UR4, R4 ;  /* 0x00000000040402ca */ /* 0x000fe400000e0000 */
[----:B------:R1:W-:Y:S03]  /*21e0*/  SYNCS.ARRIVE.TRANS64.RED.A1T0 RZ, [R0+URZ], RZ ;  /* 0x000000ff00ff79a7 */ /* 0x0003e600081004ff */
[----:B------:R-:W-:-:S04]  /*21f0*/  @UP1 UMOV UR37, UR6 ;  /* 0x0000000600251c82 */ /* 0x000fc80008000000 */
[----:B------:R-:W-:-:S04]  /*2200*/  @UP1 UMOV UR38, UR8 ;  /* 0x0000000800261c82 */ /* 0x000fc80008000000 */
[----:B------:R-:W-:Y:S01]  /*2210*/  @UP1 UMOV UR36, UR4 ;  /* 0x0000000400241c82 */ /* 0x000fe20008000000 */
[----:B------:R-:W-:Y:S05]  /*2220*/  BRA.U !UP0, `(.L_x_40) ;  /* 0x0000000108d47547 */ /* 0x000fea000b800000 */
[----:B------:R-:W2:Y:S01]  /*2230*/  LDCU.128 UR12, c[0x0][0xb10] ;  /* 0x00016200ff0c77ac */ /* 0x000ea20008000c00 */
[----:B------:R-:W3:Y:S01]  /*2240*/  LDCU UR25, c[0x0][0xb20] ;  /* 0x00016400ff1977ac */ /* 0x000ee20008000800 */
[----:B------:R-:W4:Y:S01]  /*2250*/  LDCU UR20, c[0x0][0xb0c] ;  /* 0x00016180ff1477ac */ /* 0x000f220008000800 */
[----:B------:R-:W1:Y:S01]  /*2260*/  LDCU.64 UR10, c[0x0][0xb28] ;  /* 0x00016500ff0a77ac */ /* 0x000e620008000a00 */
[----:B------:R-:W-:Y:S02]  /*2270*/  UISETP.NE.AND UP3, UPT, UR42, 0x1, UPT ;  /* 0x000000012a00788c */ /* 0x000fe4000bf65270 */
[----:B--2---:R-:W-:Y:S02]  /*2280*/  UIMAD.WIDE.U32 UR16, UR39, UR15, URZ ;  /* 0x0000000f271072a5 */ /* 0x004fe4000f8e00ff */
[----:B------:R-:W-:Y:S02]  /*2290*/  UIMAD.WIDE.U32 UR8, UR40, UR12, URZ ;  /* 0x0000000c280872a5 */ /* 0x000fe4000f8e00ff */
[----:B------:R-:W-:-:S02]  /*22a0*/  UISETP.NE.AND UP0, UPT, UR14, 0x1, UPT ;  /* 0x000000010e00788c */ /* 0x000fc4000bf05270 */
[----:B------:R-:W-:Y:S01]  /*22b0*/  UIMAD.WIDE.U32 UR22, UR37, UR15, URZ ;  /* 0x0000000f251672a5 */ /* 0x000fe2000f8e00ff */
[----:B------:R-:W-:Y:S02]  /*22c0*/  UMOV UR16, UR17 ;  /* 0x0000001100107c82 */ /* 0x000fe40008000000 */
[----:B------:R-:W-:Y:S01]  /*22d0*/  UMOV UR8, UR9 ;  /* 0x0000000900087c82 */ /* 0x000fe20008000000 */
[----:B---3--:R-:W-:Y:S02]  /*22e0*/  USHF.R.U32.HI UR16, URZ, UR25, UR16 ;  /* 0x00000019ff107299 */ /* 0x008fe40008011610 */
[----:B----4-:R-:W-:Y:S02]  /*22f0*/  UISETP.NE.AND UP2, UPT, UR20, 0x1, UPT ;  /* 0x000000011400788c */ /* 0x010fe4000bf45270 */
[----:B------:R-:W-:Y:S02]  /*2300*/  USHF.R.U32.HI UR8, URZ, UR13, UR8 ;  /* 0x0000000dff087299 */ /* 0x000fe40008011608 */
[----:B------:R-:W-:-:S02]  /*2310*/  USEL UR6, UR39, UR16, !UP0 ;  /* 0x0000001027067287 */ /* 0x000fc4000c000000 */
[----:B------:R-:W-:Y:S02]  /*2320*/  USEL UR8, UR40, UR8, !UP2 ;  /* 0x0000000828087287 */ /* 0x000fe4000d000000 */
[----:B-1----:R-:W-:Y:S01]  /*2330*/  UIMAD.WIDE.U32 UR16, UR6, UR10, URZ ;  /* 0x0000000a061072a5 */ /* 0x002fe2000f8e00ff */
[----:B------:R-:W-:Y:S01]  /*2340*/  UMOV UR4, UR23 ;  /* 0x0000001700047c82 */ /* 0x000fe20008000000 */
[----:B------:R-:W-:Y:S02]  /*2350*/  UIMAD.WIDE.U32 UR18, UR38, UR12, URZ ;  /* 0x0000000c261272a5 */ /* 0x000fe4000f8e00ff */
[----:B------:R-:W-:-:S03]  /*2360*/  UIMAD.WIDE.U32 UR22, UR8, UR10, URZ ;  /* 0x0000000a081672a5 */ /* 0x000fc6000f8e00ff */
[----:B------:R-:W-:Y:S01]  /*2370*/  UMOV UR16, UR17 ;  /* 0x0000001100107c82 */ /* 0x000fe20008000000 */
[----:B------:R-:W-:Y:S02]  /*2380*/  USHF.R.U32.HI UR4, URZ, UR25, UR4 ;  /* 0x00000019ff047299 */ /* 0x000fe40008011604 */
[----:B------:R-:W-:Y:S01]  /*2390*/  @UP3 USHF.R.U32.HI UR6, URZ, UR11, UR16 ;  /* 0x0000000bff063299 */ /* 0x000fe20008011610 */
[----:B------:R-:W-:Y:S01]  /*23a0*/  UMOV UR18, UR19 ;  /* 0x0000001300127c82 */ /* 0x000fe20008000000 */
[----:B------:R-:W-:Y:S01]  /*23b0*/  UMOV UR22, UR23 ;  /* 0x0000001700167c82 */ /* 0x000fe20008000000 */
[----:B------:R-:W-:Y:S02]  /*23c0*/  USHF.R.U32.HI UR13, URZ, UR13, UR18 ;  /* 0x0000000dff0d7299 */ /* 0x000fe40008011612 */
[----:B------:R-:W-:Y:S02]  /*23d0*/  USEL UR4, UR37, UR4, !UP0 ;  /* 0x0000000425047287 */ /* 0x000fe4000c000000 */
[----:B------:R-:W-:-:S02]  /*23e0*/  @UP3 USHF.R.U32.HI UR8, URZ, UR11, UR22 ;  /* 0x0000000bff083299 */ /* 0x000fc40008011616 */
[----:B------:R-:W-:Y:S02]  /*23f0*/  UIMAD UR9, UR42, UR6, URZ ;  /* 0x000000062a0972a4 */ /* 0x000fe4000f8e02ff */
[----:B------:R-:W-:Y:S02]  /*2400*/  USEL UR6, UR38, UR13, !UP2 ;  /* 0x0000000d26067287 */ /* 0x000fe4000d000000 */
[----:B------:R-:W-:Y:S02]  /*2410*/  UIMAD UR12, UR42, UR8, URZ ;  /* 0x000000082a0c72a4 */ /* 0x000fe4000f8e02ff */
[----:B------:R-:W-:Y:S02]  /*2420*/  UISETP.GE.AND UP0, UPT, UR4, UR9, UPT ;  /* 0x000000090400728c */ /* 0x000fe4000bf06270 */
[----:B------:R-:W-:Y:S02]  /*2430*/  UIMAD.WIDE.U32 UR16, UR4, UR10, URZ ;  /* 0x0000000a041072a5 */ /* 0x000fe4000f8e00ff */
[----:B------:R-:W-:-:S02]  /*2440*/  UISETP.GE.OR UP0, UPT, UR6, UR12, UP0 ;  /* 0x0000000c0600728c */ /* 0x000fc40008706670 */
        /* <DEDUP_REMOVED lines=19> */
.L_x_40:
[----:B------:R-:W2:Y:S02]  /*2580*/  LDCU UR4, c[0x0][0xb30] ;  /* 0x00016600ff0477ac */ /* 0x000ea40008000800 */
[----:B--2---:R-:W-:-:S09]  /*2590*/  UISETP.NE.AND UP0, UPT, UR4, 0x1, UPT ;  /* 0x000000010400788c */ /* 0x004fd2000bf05270 */
[----:B------:R-:W-:Y:S05]  /*25a0*/  BRA.U UP0, `(.L_x_41) ;  /* 0x0000000100447547 */ /* 0x000fea000b800000 */
[----:B------:R-:W2:Y:S01]  /*25b0*/  LDCU.128 UR12, c[0x0][0xb10] ;  /* 0x00016200ff0c77ac */ /* 0x000ea20008000c00 */
[----:B------:R-:W3:Y:S01]  /*25c0*/  LDCU UR16, c[0x0][0xb0c] ;  /* 0x00016180ff1077ac */ /* 0x000ee20008000800 */
[----:B------:R-:W4:Y:S01]  /*25d0*/  LDCU UR17, c[0x0][0xb20] ;  /* 0x00016400ff1177ac */ /* 0x000f220008000800 */
[----:B--2---:R-:W-:Y:S02]  /*25e0*/  UIMAD.WIDE.U32 UR10, UR38, UR12, URZ ;  /* 0x0000000c260a72a5 */ /* 0x004fe4000f8e00ff */
[----:B------:R-:W-:Y:S02]  /*25f0*/  UIMAD.WIDE.U32 UR8, UR37, UR15, URZ ;  /* 0x0000000f250872a5 */ /* 0x000fe4000f8e00ff */
[----:B---3--:R-:W-:Y:S02]  /*2600*/  UISETP.NE.AND UP2, UPT, UR16, 0x1, UPT ;  /* 0x000000011000788c */ /* 0x008fe4000bf45270 */
[----:B------:R-:W-:Y:S01]  /*2610*/  UISETP.NE.AND UP0, UPT, UR14, 0x1, UPT ;  /* 0x000000010e00788c */ /* 0x000fe2000bf05270 */
[----:B------:R-:W-:-:S02]  /*2620*/  UMOV UR6, UR11 ;  /* 0x0000000b00067c82 */ /* 0x000fc40008000000 */
[----:B------:R-:W-:Y:S01]  /*2630*/  UMOV UR4, UR9 ;  /* 0x0000000900047c82 */ /* 0x000fe20008000000 */
[----:B------:R-:W-:Y:S02]  /*2640*/  USHF.R.U32.HI UR6, URZ, UR13, UR6 ;  /* 0x0000000dff067299 */ /* 0x000fe40008011606 */
[----:B----4-:R-:W-:Y:S02]  /*2650*/  USHF.R.U32.HI UR4, URZ, UR17, UR4 ;  /* 0x00000011ff047299 */ /* 0x010fe40008011604 */
[----:B------:R-:W-:Y:S02]  /*2660*/  USEL UR6, UR38, UR6, !UP2 ;  /* 0x0000000626067287 */ /* 0x000fe4000d000000 */
[----:B------:R-:W-:-:S04]  /*2670*/  USEL UR4, UR37, UR4, !UP0 ;  /* 0x0000000425047287 */ /* 0x000fc8000c000000 */
[----:B------:R-:W-:Y:S02]  /*2680*/  UIADD3 UR8, UPT, UPT, UR6, -UR4, URZ ;  /* 0x8000000406087290 */ /* 0x000fe4000fffe0ff */
[----:B------:R-:W-:Y:S02]  /*2690*/  UIADD3 UR4, UPT, UPT, -UR6, UR4, URZ ;  /* 0x0000000406047290 */ /* 0x000fe4000fffe1ff */
[----:B------:R-:W-:Y:S02]  /*26a0*/  UIMAD UR37, UR8, UR14, UR37 ;  /* 0x0000000e082572a4 */ /* 0x000fe4000f8e0225 */
[----:B------:R-:W-:-:S12]  /*26b0*/  UIMAD UR38, UR4, UR16, UR38 ;  /* 0x00000010042672a4 */ /* 0x000fd8000f8e0226 */
.L_x_41:
[----:B------:R-:W-:Y:S01]  /*26c0*/  VIADD R11, R11, 0x1 ;  /* 0x000000010b0b7836 */ /* 0x000fe20000000000 */
[----:B------:R-:W-:Y:S02]  /*26d0*/  R2UR UR6, R55 ;  /* 0x00000000370672ca */ /* 0x000fe400000e0000 */
[----:B------:R-:W-:Y:S02]  /*26e0*/  R2UR UR4, R54 ;  /* 0x00000000360472ca */ /* 0x000fe400000e0000 */
[C---:B------:R-:W-:Y:S02]  /*26f0*/  ISETP.NE.AND P0, PT, R11.reuse, 0x2, PT ;  /* 0x000000020b00780c */ /* 0x040fe40003f05270 */
[----:B------:R-:W-:Y:S02]  /*2700*/  PLOP3.LUT P1, PT, PT, PT, PT, 0x80, 0x8 ;  /* 0x000000000008781c */ /* 0x000fe40003f2f070 */
[----:B-1----:R-:W-:Y:S02]  /*2710*/  SEL R0, RZ, 0x1, P0 ;  /* 0x00000001ff007807 */ /* 0x002fe40000000000 */
[----:B------:R-:W-:-:S02]  /*2720*/  SEL R11, R11, RZ, P0 ;  /* 0x000000ff0b0b7207 */ /* 0x000fc40000000000 */
[----:B------:R-:W-:Y:S01]  /*2730*/  LOP3.LUT R10, R10, R0, RZ, 0x3c, !PT ;  /* 0x000000000a0a7212 */ /* 0x000fe200078e3cff */
[----:B------:R-:W-:Y:S02]  /*2740*/  UIADD3 UR16, UPT, UPT, UR38, UR6, URZ ;  /* 0x0000000626107290 */ /* 0x000fe4000fffe0ff */
[----:B------:R-:W-:Y:S01]  /*2750*/  UIADD3 UR20, UPT, UPT, UR37, UR4, URZ ;  /* 0x0000000425147290 */ /* 0x000fe2000fffe0ff */
[----:B------:R-:W-:Y:S11]  /*2760*/  BRA.U UP1, `(.L_x_42) ;  /* 0xfffffff101507547 */ /* 0x000ff6000b83ffff */
[----:B------:R-:W-:Y:S01]  /*2770*/  UIADD3 UR7, UPT, UPT, UR7, 0x28, URZ ;  /* 0x0000002807077890 */ /* 0x000fe2000fffe0ff */
[----:B------:R-:W-:-:S03]  /*2780*/  SHF.L.U32 R2, R12, 0x1f, RZ ;  /* 0x0000001f0c027819 */ /* 0x000fc600000006ff */
[----:B------:R-:W-:-:S09]  /*2790*/  ULEA UR4, UR5, UR7, 0x3 ;  /* 0x0000000705047291 */ /* 0x000fd2000f8e18ff */
[----:B------:R-:W1:Y:S02]  /*27a0*/  SYNCS.PHASECHK.TRANS64.TRYWAIT P0, [UR4], R2 ;  /* 0x00000002ff0075a7 */ /* 0x000e640008001104 */
[----:B-1----:R-:W-:Y:S05]  /*27b0*/  @!P0 BRA `(.L_x_43) ;  /* 0x0000006000a88947 */ /* 0x002fea0003800000 */
.L_x_144:
[----:B------:R-:W-:-:S04]  /*27c0*/  UIADD3 UR4, UPT, UPT, UR5, 0x1, URZ ;  /* 0x0000000105047890 */ /* 0x000fc8000fffe0ff */
[----:B------:R-:W-:-:S04]  /*27d0*/  UISETP.NE.AND UP0, UPT, UR4, 0x5, UPT ;  /* 0x000000050400788c */ /* 0x000fc8000bf05270 */
[----:B------:R-:W-:Y:S02]  /*27e0*/  USEL UR6, URZ, 0x1, UP0 ;  /* 0x00000001ff067887 */ /* 0x000fe40008000000 */
[----:B------:R-:W-:-:S04]  /*27f0*/  USEL UR4, UR4, URZ, UP0 ;  /* 0x000000ff04047287 */ /* 0x000fc80008000000 */
[----:B------:R-:W-:Y:S01]  /*2800*/  ULEA UR5, UR4, UR7, 0x3 ;  /* 0x0000000704057291 */ /* 0x000fe2000f8e18ff */
[----:B-1----:R-:W-:-:S04]  /*2810*/  LOP3.LUT R2, R12, UR6, RZ, 0x3c, !PT ;  /* 0x000000060c027c12 */ /* 0x002fc8000f8e3cff */
[----:B------:R-:W-:-:S04]  /*2820*/  SHF.L.U32 R3, R2, 0x1f, RZ ;  /* 0x0000001f02037819 */ /* 0x000fc800000006ff */
[----:B------:R-:W1:Y:S02]  /*2830*/  SYNCS.PHASECHK.TRANS64.TRYWAIT P0, [UR5], R3 ;  /* 0x00000003ff0075a7 */ /* 0x000e640008001105 */
[----:B-1----:R-:W-:Y:S05]  /*2840*/  @!P0 BRA `(.L_x_44) ;  /* 0x00000060009c8947 */ /* 0x002fea0003800000 */
.L_x_146:
[----:B------:R-:W-:-:S04]  /*2850*/  UIADD3 UR4, UPT, UPT, UR4, 0x1, URZ ;  /* 0x0000000104047890 */ /* 0x000fc8000fffe0ff */
[----:B------:R-:W-:-:S04]  /*2860*/  UISETP.NE.AND UP0, UPT, UR4, 0x5, UPT ;  /* 0x000000050400788c */ /* 0x000fc8000bf05270 */
[----:B------:R-:W-:Y:S02]  /*2870*/  USEL UR6, URZ, 0x1, UP0 ;  /* 0x00000001ff067887 */ /* 0x000fe40008000000 */
[----:B------:R-:W-:-:S04]  /*2880*/  USEL UR4, UR4, URZ, UP0 ;  /* 0x000000ff04047287 */ /* 0x000fc80008000000 */
[----:B------:R-:W-:Y:S01]  /*2890*/  ULEA UR5, UR4, UR7, 0x3 ;  /* 0x0000000704057291 */ /* 0x000fe2000f8e18ff */
[----:B------:R-:W-:-:S04]  /*28a0*/  LOP3.LUT R2, R2, UR6, RZ, 0x3c, !PT ;  /* 0x0000000602027c12 */ /* 0x000fc8000f8e3cff */
[----:B-1----:R-:W-:-:S04]  /*28b0*/  SHF.L.U32 R3, R2, 0x1f, RZ ;  /* 0x0000001f02037819 */ /* 0x002fc800000006ff */
[----:B------:R-:W1:Y:S02]  /*28c0*/  SYNCS.PHASECHK.TRANS64.TRYWAIT P0, [UR5], R3 ;  /* 0x00000003ff0075a7 */ /* 0x000e640008001105 */
[----:B-1----:R-:W-:Y:S05]  /*28d0*/  @!P0 BRA `(.L_x_45) ;  /* 0x0000006000908947 */ /* 0x002fea0003800000 */
.L_x_148:
        /* <DEDUP_REMOVED lines=9> */
.L_x_150:
[----:B------:R-:W-:-:S04]  /*2970*/  UIADD3 UR4, UPT, UPT, UR4, 0x1, URZ ;  /* 0x0000000104047890 */ /* 0x000fc8000fffe0ff */
[----:B------:R-:W-:-:S04]  /*2980*/  UISETP.NE.AND UP0, UPT, UR4, 0x5, UPT ;  /* 0x000000050400788c */ /* 0x000fc8000bf05270 */
[----:B------:R-:W-:Y:S02]  /*2990*/  USEL UR5, URZ, 0x1, UP0 ;  /* 0x00000001ff057887 */ /* 0x000fe40008000000 */
[----:B------:R-:W-:-:S04]  /*29a0*/  USEL UR4, UR4, URZ, UP0 ;  /* 0x000000ff04047287 */ /* 0x000fc80008000000 */
[----:B------:R-:W-:Y:S01]  /*29b0*/  ULEA UR4, UR4, UR7, 0x3 ;  /* 0x0000000704047291 */ /* 0x000fe2000f8e18ff */
[----:B------:R-:W-:-:S04]  /*29c0*/  LOP3.LUT R2, R2, UR5, RZ, 0x3c, !PT ;  /* 0x0000000502027c12 */ /* 0x000fc8000f8e3cff */
[----:B------:R-:W-:Y:S01]  /*29d0*/  SHF.L.U32 R2, R2, 0x1f, RZ ;  /* 0x0000001f02027819 */ /* 0x000fe200000006ff */
[----:B-1----:R-:W-:-:S07]  /*29e0*/  IMAD.U32 R0, RZ, RZ, UR4 ;  /* 0x00000004ff007e24 */ /* 0x002fce000f8e00ff */
.L_x_47:
[----:B-1----:R1:W2:Y:S02]  /*29f0*/  SYNCS.PHASECHK.TRANS64.TRYWAIT P0, [R0+URZ], R2 ;  /* 0x00000002000075a7 */ /* 0x0022a400080011ff */
[----:B--2---:R-:W-:Y:S05]  /*2a00*/  @!P0 NANOSLEEP.SYNCS 0x989680 ;  /* 0x009896800000895d */ /* 0x004fea0003900000 */
[----:B------:R-:W2:Y:S02]  /*2a10*/  @!P0 SYNCS.PHASECHK.TRANS64 P0, [R0+URZ], R2 ;  /* 0x00000002000085a7 */ /* 0x000ea400080010ff */
[----:B--2---:R-:W-:Y:S05]  /*2a20*/  @P0 EXIT ;  /* 0x000000000000094d */ /* 0x004fea0003800000 */
[----:B------:R-:W-:Y:S05]  /*2a30*/  BRA `(.L_x_47) ;  /* 0xfffffffc00ec7947 */ /* 0x000fea000383ffff */
.L_x_22:
[----:B------:R-:W1:Y:S02]  /*2a40*/  S2UR UR4, SR_CgaCtaId ;  /* 0x00000000000479c3 */ /* 0x000e640000008800 */
[----:B-1----:R-:W-:-:S04]  /*2a50*/  UISETP.NE.AND UP0, UPT, UR4, URZ, UPT ;  /* 0x000000ff0400728c */ /* 0x002fc8000bf05270 */
[----:B------:R-:W-:-:S09]  /*2a60*/  UISETP.NE.OR UP0, UPT, UR17, 0x1, UP0 ;  /* 0x000000011100788c */ /* 0x000fd20008705670 */
[----:B------:R-:W-:Y:S05]  /*2a70*/  BRA.U UP0, `(.L_x_48) ;  /* 0x00000005004c7547 */ /* 0x000fea000b800000 */
[----:B------:R-:W1:Y:S01]  /*2a80*/  S2UR UR5, SR_CgaCtaId ;  /* 0x00000000000579c3 */ /* 0x000e620000008800 */
[----:B------:R-:W-:Y:S01]  /*2a90*/  UMOV UR4, 0x400 ;  /* 0x0000040000047882 */ /* 0x000fe20000000000 */
[----:B------:R-:W-:Y:S01]  /*2aa0*/  ISETP.GE.U32.AND P2, PT, R0, 0x2, PT ;  /* 0x000000020000780c */ /* 0x000fe20003f46070 */
[----:B------:R-:W-:Y:S01]  /*2ab0*/  IMAD.MOV.U32 R12, RZ, RZ, 0x1 ;  /* 0x00000001ff0c7424 */ /* 0x000fe200078e00ff */
[----:B------:R-:W-:Y:S02]  /*2ac0*/  CS2R R10, SRZ ;  /* 0x00000000000a7805 */ /* 0x000fe4000001ff00 */
[----:B------:R-:W-:Y:S01]  /*2ad0*/  CS2R R8, SRZ ;  /* 0x0000000000087805 */ /* 0x000fe2000001ff00 */
[----:B-1----:R-:W-:-:S03]  /*2ae0*/  ULEA UR6, UR5, UR4, 0x18 ;  /* 0x0000000405067291 */ /* 0x002fc6000f8ec0ff */
[----:B------:R-:W-:-:S09]  /*2af0*/  UMOV UR5, URZ ;  /* 0x000000ff00057c82 */ /* 0x000fd20008000000 */
.L_x_52:
[----:B------:R-:W-:Y:S02]  /*2b00*/  LEA R2, R8, UR6, 0x3 ;  /* 0x0000000608027c11 */ /* 0x000fe4000f8e18ff */
[----:B------:R-:W-:-:S03]  /*2b10*/  SHF.L.U32 R4, R9, 0x1f, RZ ;  /* 0x0000001f09047819 */ /* 0x000fc600000006ff */
[----:B------:R-:W-:Y:S01]  /*2b20*/  VIADD R5, R2, 0x110 ;  /* 0x0000011002057836 */ /* 0x000fe20000000000 */
[----:B------:R-:W1:Y:S02]  /*2b30*/  SYNCS.PHASECHK.TRANS64.TRYWAIT P0, [R2+URZ+0x100], R4 ;  /* 0x00010004020075a7 */ /* 0x000e6400080011ff */
[----:B-1----:R-:W-:Y:S05]  /*2b40*/  @!P0 BRA `(.L_x_49) ;  /* 0x0000006000248947 */ /* 0x002fea0003800000 */
.L_x_151:
[----:B------:R-:W-:Y:S01]  /*2b50*/  ULEA UR4, UR5, UR6, 0x3 ;  /* 0x0000000605047291 */ /* 0x000fe2000f8e18ff */
[----:B-1----:R-:W-:Y:S01]  /*2b60*/  PRMT R2, RZ, 0x654, R5 ;  /* 0x00000654ff027816 */ /* 0x002fe20000000005 */
[----:B------:R-:W-:Y:S01]  /*2b70*/  @!P2 IMAD.MOV.U32 R4, RZ, RZ, 0x10 ;  /* 0x00000010ff04a424 */ /* 0x000fe200078e00ff */
[----:B------:R-:W-:Y:S01]  /*2b80*/  SHF.L.U32 R5, R12, 0x1f, RZ ;  /* 0x0000001f0c057819 */ /* 0x000fe200000006ff */
[----:B------:R-:W-:Y:S01]  /*2b90*/  UIADD3 UR7, UPT, UPT, UR4, 0xa0, URZ ;  /* 0x000000a004077890 */ /* 0x000fe2000fffe0ff */
[----:B------:R1:W-:Y:S05]  /*2ba0*/  SYNCS.ARRIVE.TRANS64.RED.A1T0 RZ, [R2+URZ], RZ ;  /* 0x000000ff02ff79a7 */ /* 0x0003ea00081004ff */
[----:B------:R-:W-:Y:S01]  /*2bb0*/  IMAD.U32 R6, RZ, RZ, UR7 ;  /* 0x00000007ff067e24 */ /* 0x000fe2000f8e00ff */
[----:B------:R-:W2:Y:S04]  /*2bc0*/  SYNCS.PHASECHK.TRANS64.TRYWAIT P0, [UR4+0xb0], R5 ;  /* 0x0000b005ff0075a7 */ /* 0x000ea80008001104 */
[----:B------:R-:W-:Y:S01]  /*2bd0*/  PRMT R6, R0, 0x654, R6 ;  /* 0x0000065400067816 */ /* 0x000fe20000000006 */
[----:B-12---:R-:W-:Y:S06]  /*2be0*/  @!P0 BRA `(.L_x_50) ;  /* 0x0000006000108947 */ /* 0x006fec0003800000 */
.L_x_153:
[----:B------:R-:W-:Y:S01]  /*2bf0*/  ULEA UR8, UR5, UR6, 0x4 ;  /* 0x0000000605087291 */ /* 0x000fe2000f8e20ff */
[----:B------:R-:W-:Y:S01]  /*2c00*/  SEL R3, R6, R3, !P2 ;  /* 0x0000000306037207 */ /* 0x000fe20005000000 */
[----:B------:R-:W-:Y:S01]  /*2c10*/  UIADD3 UR9, UPT, UPT, UR4, 0xa0, URZ ;  /* 0x000000a004097890 */ /* 0x000fe2000fffe0ff */
[----:B-1----:R-:W-:Y:S01]  /*2c20*/  LEA R2, R11, UR6, 0x3 ;  /* 0x000000060b027c11 */ /* 0x002fe2000f8e18ff */
[----:B------:R-:W-:Y:S01]  /*2c30*/  UIADD3 UR8, UPT, UPT, UR8, 0x130, URZ ;  /* 0x0000013008087890 */ /* 0x000fe2000fffe0ff */
[----:B------:R1:W-:Y:S01]  /*2c40*/  @!P2 SYNCS.ARRIVE.TRANS64.RED RZ, [R3+URZ], R4 ;  /* 0x0000000403ffa9a7 */ /* 0x0003e200080004ff */
[----:B------:R-:W-:Y:S01]  /*2c50*/  UIADD3 UR4, UPT, UPT, UR5, 0x1, URZ ;  /* 0x0000000105047890 */ /* 0x000fe2000fffe0ff */
[----:B------:R-:W-:-:S03]  /*2c60*/  VIADD R8, R8, 0x1 ;  /* 0x0000000108087836 */ /* 0x000fc60000000000 */
[----:B------:R-:W-:Y:S02]  /*2c70*/  UISETP.NE.AND UP0, UPT, UR4, 0x2, UPT ;  /* 0x000000020400788c */ /* 0x000fe4000bf05270 */
[----:B------:R-:W-:Y:S01]  /*2c80*/  ISETP.NE.AND P0, PT, R8, 0x2, PT ;  /* 0x000000020800780c */ /* 0x000fe20003f05270 */
[----:B------:R-:W-:Y:S06]  /*2c90*/  UGETNEXTWORKID.BROADCAST [UR8], [UR9] ;  /* 0x00000000080073ca */ /* 0x000fec0008000100 */
[----:B------:R-:W-:Y:S02]  /*2ca0*/  USEL UR7, URZ, 0x1, UP0 ;  /* 0x00000001ff077887 */ /* 0x000fe40008000000 */
[----:B------:R-:W-:-:S04]  /*2cb0*/  USEL UR5, UR4, URZ, UP0 ;  /* 0x000000ff04057287 */ /* 0x000fc80008000000 */
[----:B------:R-:W-:Y:S02]  /*2cc0*/  LOP3.LUT R12, R12, UR7, RZ, 0x3c, !PT ;  /* 0x000000070c0c7c12 */ /* 0x000fe4000f8e3cff */
[----:B-1----:R-:W-:-:S04]  /*2cd0*/  SHF.L.U32 R4, R10, 0x1f, RZ ;  /* 0x0000001f0a047819 */ /* 0x002fc800000006ff */
[----:B------:R-:W1:Y:S02]  /*2ce0*/  SYNCS.PHASECHK.TRANS64.TRYWAIT P1, [R2+URZ+0xa0], R4 ;  /* 0x0000a004020075a7 */ /* 0x000e6400080211ff */
[----:B-1----:R-:W-:Y:S05]  /*2cf0*/  @!P1 BRA `(.L_x_51) ;  /* 0x0000005c00e49947 */ /* 0x002fea0003800000 */
.L_x_154:
[C---:B-1----:R-:W-:Y:S01]  /*2d00*/  LEA R4, R11.reuse, UR6, 0x4 ;  /* 0x000000060b047c11 */ /* 0x042fe2000f8e20ff */
[----:B------:R-:W-:Y:S01]  /*2d10*/  VIADD R2, R2, 0xb0 ;  /* 0x000000b002027836 */ /* 0x000fe20000000000 */
[----:B------:R-:W-:Y:S01]  /*2d20*/  SEL R8, R8, RZ, P0 ;  /* 0x000000ff08087207 */ /* 0x000fe20000000000 */
[----:B------:R-:W-:-:S03]  /*2d30*/  VIADD R11, R11, 0x1 ;  /* 0x000000010b0b7836 */ /* 0x000fc60000000000 */
[----:B------:R-:W1:Y:S01]  /*2d40*/  LDS.128 R4, [R4+0x130] ;  /* 0x0001300004047984 */ /* 0x000e620000000c00 */
[----:B------:R-:W-:Y:S02]  /*2d50*/  PRMT R2, RZ, 0x654, R2 ;  /* 0x00000654ff027816 */ /* 0x000fe40000000002 */
[C---:B------:R-:W-:Y:S01]  /*2d60*/  ISETP.NE.AND P1, PT, R11.reuse, 0x2, PT ;  /* 0x000000020b00780c */ /* 0x040fe20003f25270 */
[----:B------:R-:W-:Y:S01]  /*2d70*/  @!PT LDS RZ, [RZ] ;  /* 0x00000000fffff984 */ /* 0x000fe20000000800 */
[----:B------:R-:W-:Y:S01]  /*2d80*/  @!PT LDS RZ, [RZ] ;  /* 0x00000000fffff984 */ /* 0x000fe20000000800 */
[----:B------:R-:W-:Y:S01]  /*2d90*/  @!PT LDS RZ, [RZ] ;  /* 0x00000000fffff984 */ /* 0x000fe20000000800 */
[----:B------:R-:W-:Y:S01]  /*2da0*/  @!PT LDS RZ, [RZ] ;  /* 0x00000000fffff984 */ /* 0x000fe20000000800 */
[----:B------:R2:W-:Y:S06]  /*2db0*/  MEMBAR.ALL.CTA ;  /* 0x0000000000007992 */ /* 0x0005ec0000008000 */
[----:B--2---:R-:W2:Y:S01]  /*2dc0*/  FENCE.VIEW.ASYNC.S ;  /* 0x00000000000073c6 */ /* 0x004ea20000000000 */
[----:B------:R-:W-:Y:S01]  /*2dd0*/  SEL R11, R11, RZ, P1 ;  /* 0x000000ff0b0b7207 */ /* 0x000fe20000800000 */
[----:B--2---:R2:W-:Y:S01]  /*2de0*/  SYNCS.ARRIVE.TRANS64.RED.A1T0 RZ, [R2+URZ], RZ ;  /* 0x000000ff02ff79a7 */ /* 0x0045e200081004ff */
[----:B-1----:R-:W-:-:S02]  /*2df0*/  LOP3.LUT P3, RZ, R6, 0x1, RZ, 0xc0, !PT ;  /* 0x0000000106ff7812 */ /* 0x002fc4000786c0ff */
[----:B------:R-:W-:-:S04]  /*2e00*/  SEL R4, RZ, 0x1, P1 ;  /* 0x00000001ff047807 */ /* 0x000fc80000800000 */
[----:B------:R-:W-:Y:S02]  /*2e10*/  LOP3.LUT R10, R10, R4, RZ, 0x3c, !PT ;  /* 0x000000040a0a7212 */ /* 0x000fe400078e3cff */
[----:B--2---:R-:W-:-:S04]  /*2e20*/  SEL R2, RZ, 0x1, P0 ;  /* 0x00000001ff027807 */ /* 0x004fc80000000000 */
[----:B------:R-:W-:Y:S01]  /*2e30*/  LOP3.LUT R9, R9, R2, RZ, 0x3c, !PT ;  /* 0x0000000209097212 */ /* 0x000fe200078e3cff */
[----:B------:R-:W-:Y:S06]  /*2e40*/  @P3 BRA `(.L_x_52) ;  /* 0xfffffffc002c3947 */ /* 0x000fec000383ffff */
[----:B------:R-:W-:Y:S01]  /*2e50*/  ULEA UR4, UR5, UR6, 0x3 ;  /* 0x0000000605047291 */ /* 0x000fe2000f8e18ff */
[----:B------:R-:W-:-:S08]  /*2e60*/  SHF.L.U32 R2, R12, 0x1f, RZ ;  /* 0x0000001f0c027819 */ /* 0x000fd000000006ff */
[----:B------:R-:W1:Y:S02]  /*2e70*/  SYNCS.PHASECHK.TRANS64 P0, [UR4+0xb0], R2 ;  /* 0x0000b002ff0075a7 */ /* 0x000e640008001004 */
[----:B-1----:R-:W-:Y:S05]  /*2e80*/  @P0 BRA `(.L_x_53) ;  /* 0x0000000000080947 */ /* 0x002fea0003800000 */
[----:B------:R-:W1:Y:S02]  /*2e90*/  SYNCS.PHASECHK.TRANS64.TRYWAIT P0, [UR4+0xb0], R2 ;  /* 0x0000b002ff0075a7 */ /* 0x000e640008001104 */
[----:B-1----:R-:W-:Y:S05]  /*2ea0*/  @!P0 BRA `(.L_x_54) ;  /* 0x0000005c008c8947 */ /* 0x002fea0003800000 */
.L_x_53:
[----:B------:R-:W-:-:S04]  /*2eb0*/  UIADD3 UR7, UPT, UPT, UR5, 0x1, URZ ;  /* 0x0000000105077890 */ /* 0x000fc8000fffe0ff */
[----:B------:R-:W-:-:S04]  /*2ec0*/  UISETP.NE.AND UP0, UPT, UR7, 0x2, UPT ;  /* 0x000000020700788c */ /* 0x000fc8000bf05270 */
[----:B------:R-:W-:Y:S02]  /*2ed0*/  USEL UR8, URZ, 0x1, UP0 ;  /* 0x00000001ff087887 */ /* 0x000fe40008000000 */
[----:B------:R-:W-:-:S04]  /*2ee0*/  USEL UR7, UR7, URZ, UP0 ;  /* 0x000000ff07077287 */ /* 0x000fc80008000000 */
[----:B------:R-:W-:Y:S01]  /*2ef0*/  ULEA UR7, UR7, UR6, 0x3 ;  /* 0x0000000607077291 */ /* 0x000fe2000f8e18ff */
[----:B-1----:R-:W-:-:S04]  /*2f00*/  LOP3.LUT R2, R12, UR8, RZ, 0x3c, !PT ;  /* 0x000000080c027c12 */ /* 0x002fc8000f8e3cff */
[----:B------:R-:W-:-:S04]  /*2f10*/  SHF.L.U32 R0, R2, 0x1f, RZ ;  /* 0x0000001f02007819 */ /* 0x000fc800000006ff */
[----:B------:R-:W1:Y:S02]  /*2f20*/  SYNCS.PHASECHK.TRANS64 P0, [UR7+0xb0], R0 ;  /* 0x0000b000ff0075a7 */ /* 0x000e640008001007 */
[----:B-1----:R-:W-:Y:S05]  /*2f30*/  @P0 EXIT ;  /* 0x000000000000094d */ /* 0x002fea0003800000 */
[----:B------:R-:W-:Y:S02]  /*2f40*/  SHF.L.U32 R2, R2, 0x1f, RZ ;  /* 0x0000001f02027819 */ /* 0x000fe400000006ff */
[----:B------:R-:W-:-:S07]  /*2f50*/  MOV R0, UR7 ;  /* 0x0000000700007c02 */ /* 0x000fce0008000f00 */
.L_x_55:
[----:B-1----:R1:W2:Y:S02]  /*2f60*/  SYNCS.PHASECHK.TRANS64.TRYWAIT P0, [R0+URZ+0xb0], R2 ;  /* 0x0000b002000075a7 */ /* 0x0022a400080011ff */
[----:B--2---:R-:W-:Y:S05]  /*2f70*/  @!P0 NANOSLEEP.SYNCS 0x989680 ;  /* 0x009896800000895d */ /* 0x004fea0003900000 */
[----:B------:R-:W2:Y:S02]  /*2f80*/  @!P0 SYNCS.PHASECHK.TRANS64 P0, [R0+URZ+0xb0], R2 ;  /* 0x0000b002000085a7 */ /* 0x000ea400080010ff */
[----:B--2---:R-:W-:Y:S05]  /*2f90*/  @P0 EXIT ;  /* 0x000000000000094d */ /* 0x004fea0003800000 */
[----:B------:R-:W-:Y:S05]  /*2fa0*/  BRA `(.L_x_55) ;  /* 0xfffffffc00ec7947 */ /* 0x000fea000383ffff */
.L_x_48:
[----:B------:R-:W-:Y:S05]  /*2fb0*/  BRA.U UP4, `(.L_x_56) ;  /* 0x0000000d04c07547 */ /* 0x000fea000b800000 */
[----:B------:R-:W1:Y:S01]  /*2fc0*/  S2UR UR7, SR_CgaCtaId ;  /* 0x00000000000779c3 */ /* 0x000e620000008800 */
[----:B------:R-:W-:Y:S01]  /*2fd0*/  UMOV UR4, 0x40 ;  /* 0x0000004000047882 */ /* 0x000fe20000000000 */
[----:B------:R-:W-:Y:S01]  /*2fe0*/  NOP ;  /* 0x0000000000007918 */ /* 0x000fe20000000000 */
[----:B------:R-:W-:Y:S01]  /*2ff0*/  UMOV UR6, 0x400 ;  /* 0x0000040000067882 */ /* 0x000fe20000000000 */
[----:B-1----:R-:W-:Y:S02]  /*3000*/  ULEA UR5, UR7, UR4, 0x18 ;  /* 0x0000000407057291 */ /* 0x002fe4000f8ec0ff */
[----:B------:R-:W-:-:S07]  /*3010*/  ULEA UR6, UR7, UR6, 0x18 ;  /* 0x0000000607067291 */ /* 0x000fce000f8ec0ff */
[----:B------:R-:W1:Y:S02]  /*3020*/  LDS.U8 R0, [UR5+0x1c] ;  /* 0x00001c05ff007984 */ /* 0x000e640008000000 */
[----:B-1----:R-:W-:-:S13]  /*3030*/  ISETP.NE.AND P0, PT, R0, RZ, PT ;  /* 0x000000ff0000720c */ /* 0x002fda0003f05270 */
[----:B------:R-:W-:Y:S05]  /*3040*/  @P0 BRA `(.L_x_57) ;  /* 0x0000000000580947 */ /* 0x000fea0003800000 */
[----:B------:R-:W-:-:S13]  /*3050*/  ELECT P0, URZ, PT ;  /* 0x0000000000ff782f */ /* 0x000fda0003800000 */
[----:B------:R-:W-:Y:S05]  /*3060*/  @!P0 BRA `(.L_x_58) ;  /* 0x0000000000608947 */ /* 0x000fea0003800000 */
[----:B------:R-:W-:Y:S01]  /*3070*/  UMOV UR4, 0x10 ;  /* 0x0000001000047882 */ /* 0x000fe20000000000 */
[----:B------:R-:W-:Y:S01]  /*3080*/  HFMA2 R0, -RZ, RZ, 0, 5.9604644775390625e-08 ;  /* 0x00000001ff007431 */ /* 0x000fe200000001ff */
[----:B------:R-:W-:-:S03]  /*3090*/  MOV R3, 0xffff ;  /* 0x0000ffff00037802 */ /* 0x000fc60000000f00 */
[----:B------:R-:W-:Y:S04]  /*30a0*/  DEPBAR.LE SB1, 0x36 ;  /* 0x00009d800000791a */ /* 0x000fe80000000000 */
[----:B------:R-:W1:Y:S02]  /*30b0*/  UTCATOMSWS.FIND_AND_SET.ALIGN UP0, UR4, UR4 ;  /* 0x00000004000475e3 */ /* 0x000e640008000800 */
[----:B-1----:R-:W-:Y:S01]  /*30c0*/  MOV R4, UR4 ;  /* 0x0000000400047c02 */ /* 0x002fe20008000f00 */
[----:B------:R-:W-:Y:S06]  /*30d0*/  BRA.U UP0, `(.L_x_59) ;  /* 0x0000000100187547 */ /* 0x000fec000b800000 */
.L_x_60:
[----:B------:R-:W-:Y:S05]  /*30e0*/  NANOSLEEP 0x64 ;  /* 0x000000640000795d */ /* 0x000fea0003800000 */
[----:B------:R-:W-:-:S05]  /*30f0*/  UMOV UR4, 0x10 ;  /* 0x0000001000047882 */ /* 0x000fca0000000000 */
[----:B------:R-:W-:Y:S04]  /*3100*/  DEPBAR.LE SB1, 0x36 ;  /* 0x00009d800000791a */ /* 0x000fe80000000000 */
[----:B------:R-:W1:Y:S02]  /*3110*/  UTCATOMSWS.FIND_AND_SET.ALIGN UP0, UR4, UR4 ;  /* 0x00000004000475e3 */ /* 0x000e640008000800 */
[----:B-1----:R-:W-:Y:S01]  /*3120*/  MOV R4, UR4 ;  /* 0x0000000400047c02 */ /* 0x002fe20008000f00 */
[----:B------:R-:W-:Y:S05]  /*3130*/  BRA.U !UP0, `(.L_x_60) ;  /* 0xfffffffd08e87547 */ /* 0x000fea000b83ffff */
.L_x_59:
[-C--:B------:R-:W-:Y:S02]  /*3140*/  SHF.L.U32 R3, R3, R4.reuse, RZ ;  /* 0x0000000403037219 */ /* 0x080fe400000006ff */
[----:B------:R-:W-:Y:S01]  /*3150*/  SHF.L.U32 R0, R0, R4, RZ ;  /* 0x0000000400007219 */ /* 0x000fe200000006ff */
[----:B------:R-:W-:Y:S02]  /*3160*/  IMAD.SHL.U32 R4, R4, 0x20, RZ ;  /* 0x0000002004047824 */ /* 0x000fe400078e00ff */
[----:B------:R1:W-:Y:S04]  /*3170*/  ATOMS.OR RZ, [UR5+0x14], R3 ;  /* 0x00001403ffff798c */ /* 0x0003e8000b000005 */
[----:B------:R1:W-:Y:S04]  /*3180*/  ATOMS.OR RZ, [UR5+0x18], R0 ;  /* 0x00001800ffff798c */ /* 0x0003e8000b000005 */
[----:B------:R1:W-:Y:S01]  /*3190*/  STS [UR6+0x150], R4 ;  /* 0x00015004ff007988 */ /* 0x0003e20008000806 */
[----:B------:R-:W-:Y:S05]  /*31a0*/  BRA `(.L_x_58) ;  /* 0x0000000000107947 */ /* 0x000fea0003800000 */
.L_x_57:
[----:B------:R-:W-:Y:S02]  /*31b0*/  MOV R0, 0xffffffff ;  /* 0xffffffff00007802 */ /* 0x000fe40000000f00 */
[----:B------:R-:W-:-:S03]  /*31c0*/  MOV R4, 0x31f0 ;  /* 0x000031f000047802 */ /* 0x000fc60000000f00 */
[----:B------:R1:W-:Y:S04]  /*31d0*/  STS [UR6+0x150], R0 ;  /* 0x00015000ff007988 */ /* 0x0003e80008000806 */
[----:B-1---5:R-:W-:Y:S05]  /*31e0*/  CALL.REL.NOINC `($__internal_1_$__cuda_sm10x_tcgen05_guardrail_trap_phase_invalid_during_alloc) ;  /* 0x0000006000d47944 */ /* 0x022fea0003c00000 */
.L_x_58:
[----:B------:R-:W-:Y:S05]  /*31f0*/  WARPSYNC.ALL ;  /* 0x0000000000007948 */ /* 0x000fea0003800000 */
[----:B------:R-:W2:Y:S01]  /*3200*/  S2UR UR4, SR_CgaCtaId ;  /* 0x00000000000479c3 */ /* 0x000ea20000008800 */
[----:B------:R-:W-:Y:S01]  /*3210*/  UMOV UR26, 0x400 ;  /* 0x00000400001a7882 */ /* 0x000fe20000000000 */
[----:B------:R-:W-:-:S06]  /*3220*/  NOP ;  /* 0x0000000000007918 */ /* 0x000fcc0000000000 */
[----:B------:R-:W-:Y:S06]  /*3230*/  BAR.ARV 0x6, 0xa0 ;  /* 0x0182800000007b1d */ /* 0x000fec0000002000 */
[----:B------:R-:W3:Y:S01]  /*3240*/  LDCU UR5, c[0x0][0x38c] ;  /* 0x00007180ff0577ac */ /* 0x000ee20008000800 */
[----:B------:R-:W-:Y:S01]  /*3250*/  LOP3.LUT R2, R2, 0xffff, RZ, 0xc0, !PT ;  /* 0x0000ffff02027812 */ /* 0x000fe200078ec0ff */
[----:B------:R-:W-:Y:S01]  /*3260*/  IMAD.MOV.U32 R11, RZ, RZ, 0x1 ;  /* 0x00000001ff0b7424 */ /* 0x000fe200078e00ff */
[----:B------:R-:W-:Y:S01]  /*3270*/  CS2R R8, SRZ ;  /* 0x0000000000087805 */ /* 0x000fe2000001ff00 */
[----:B------:R-:W4:Y:S01]  /*3280*/  LDCU UR7, c[0x0][0x38c] ;  /* 0x00007180ff0777ac */ /* 0x000f220008000800 */
[----:B------:R-:W-:Y:S01]  /*3290*/  R2UR UR27, R2 ;  /* 0x00000000021b72ca */ /* 0x000fe200000e0000 */
[----:B------:R-:W-:Y:S01]  /*32a0*/  IMAD.MOV.U32 R10, RZ, RZ, RZ ;  /* 0x000000ffff0a7224 */ /* 0x000fe200078e00ff */
[----:B------:R-:W-:Y:S01]  /*32b0*/  UMOV UR31, URZ ;  /* 0x000000ff001f7c82 */ /* 0x000fe20008000000 */
[----:B------:R-:W-:Y:S01]  /*32c0*/  UMOV UR22, URZ ;  /* 0x000000ff00167c82 */ /* 0x000fe20008000000 */
[----:B--2---:R-:W-:Y:S01]  /*32d0*/  ULEA UR26, UR4, UR26, 0x18 ;  /* 0x0000001a041a7291 */ /* 0x004fe2000f8ec0ff */
[----:B------:R-:W-:Y:S01]  /*32e0*/  UMOV UR38, 0x0 ;  /* 0x0000000000267882 */ /* 0x000fe20000000000 */
[----:B------:R-:W-:-:S02]  /*32f0*/  UMOV UR39, 0x8100910 ;  /* 0x0810091000277882 */ /* 0x000fc40000000000 */
[----:B------:R-:W-:Y:S02]  /*3300*/  UIADD3 UR4, UPT, UPT, UR26, 0x8400, URZ ;  /* 0x000084001a047890 */ /* 0x000fe4000fffe0ff */
[----:B------:R-:W-:Y:S02]  /*3310*/  UIADD3 UR6, UPT, UPT, UR26, 0x1c400, URZ ;  /* 0x0001c4001a067890 */ /* 0x000fe4000fffe0ff */
[----:B---3--:R-:W-:Y:S01]  /*3320*/  UIADD3 UR5, UPT, UPT, UR5, 0x1f, URZ ;  /* 0x0000001f05057890 */ /* 0x008fe2000fffe0ff */
[----:B-1----:R-:W1:Y:S01]  /*3330*/  LDS R0, [UR26+0x150] ;  /* 0x0001501aff007984 */ /* 0x002e620008000800 */
[----:B------:R-:W-:Y:S01]  /*3340*/  UMOV UR36, 0x0 ;  /* 0x0000000000247882 */ /* 0x000fe20000000000 */
[----:B------:R-:W-:Y:S01]  /*3350*/  UMOV UR37, 0x8100910 ;  /* 0x0810091000257882 */ /* 0x000fe20000000000 */
[----:B------:R-:W-:Y:S02]  /*3360*/  USHF.R.S32.HI UR40, URZ, 0x1f, UR5 ;  /* 0x0000001fff287899 */ /* 0x000fe40008011405 */
[----:B----4-:R-:W-:-:S02]  /*3370*/  UISETP.GE.AND UP4, UPT, UR7, 0x1, UPT ;  /* 0x000000010700788c */ /* 0x010fc4000bf86270 */
[----:B------:R-:W-:Y:S02]  /*3380*/  ULEA.HI UR40, UR40, UR5, URZ, 0x5 ;  /* 0x0000000528287291 */ /* 0x000fe4000f8f28ff */
[----:B------:R-:W-:Y:S02]  /*3390*/  USHF.R.U32.HI UR5, URZ, 0x4, UR4 ;  /* 0x00000004ff057899 */ /* 0x000fe40008011604 */
[----:B------:R-:W-:Y:S02]  /*33a0*/  USHF.R.S32.HI UR40, URZ, 0x5, UR40 ;  /* 0x00000005ff287899 */ /* 0x000fe40008011428 */
[----:B------:R-:W-:Y:S02]  /*33b0*/  USHF.R.U32.HI UR4, URZ, 0x4, UR6 ;  /* 0x00000004ff047899 */ /* 0x000fe40008011606 */
[----:B------:R-:W-:Y:S02]  /*33c0*/  UISETP.LT.AND UP0, UPT, UR40, 0x1, UPT ;  /* 0x000000012800788c */ /* 0x000fe4000bf01270 */
[----:B------:R-:W-:-:S02]  /*33d0*/  ULOP3.LUT UR5, UR5, 0x3fff, URZ, 0xc0, !UPT ;  /* 0x00003fff05057892 */ /* 0x000fc4000f8ec0ff */
[----:B------:R-:W-:Y:S02]  /*33e0*/  ULOP3.LUT UR4, UR4, 0x3fff, URZ, 0xc0, !UPT ;  /* 0x00003fff04047892 */ /* 0x000fe4000f8ec0ff */
[----:B------:R-:W-:Y:S02]  /*33f0*/  USEL UR41, UR40, 0x1, !UP0 ;  /* 0x0000000128297887 */ /* 0x000fe4000c000000 */
[----:B------:R-:W-:Y:S02]  /*3400*/  ULOP3.LUT UR28, UR5, 0x10000, URZ, 0xfc, !UPT ;  /* 0x00010000051c7892 */ /* 0x000fe4000f8efcff */
[----:B------:R-:W-:Y:S02]  /*3410*/  ULOP3.LUT UR29, UR4, 0x10000, URZ, 0xfc, !UPT ;  /* 0x00010000041d7892 */ /* 0x000fe4000f8efcff */
[----:B------:R-:W-:Y:S01]  /*3420*/  UIADD3 UR41, UPT, UPT, -UR41, URZ, URZ ;  /* 0x000000ff29297290 */ /* 0x000fe2000fffe1ff */
[----:B------:R-:W-:Y:S01]  /*3430*/  UMOV UR34, 0x0 ;  /* 0x0000000000227882 */ /* 0x000fe20000000000 */
[----:B------:R-:W-:Y:S01]  /*3440*/  UMOV UR35, 0x8100910 ;  /* 0x0810091000237882 */ /* 0x000fe20000000000 */
[----:B------:R-:W-:Y:S01]  /*3450*/  UMOV UR32, 0x0 ;  /* 0x0000000000207882 */ /* 0x000fe20000000000 */
[----:B------:R-:W-:Y:S01]  /*3460*/  UMOV UR33, 0x8100910 ;  /* 0x0810091000217882 */ /* 0x000fe20000000000 */
[----:B-1----:R-:W-:-:S15]  /*3470*/  R2UR UR42, R0 ;  /* 0x00000000002a72ca */ /* 0x002fde00000e0000 */
.L_x_67:
[----:B------:R-:W-:Y:S02]  /*3480*/  LEA R0, R10, UR26, 0x3 ;  /* 0x0000001a0a007c11 */ /* 0x000fe4000f8e18ff */
[----:B------:R-:W-:Y:S02]  /*3490*/  SHF.L.U32 R2, R9, 0x1f, RZ ;  /* 0x0000001f09027819 */ /* 0x000fe400000006ff */
[----:B------:R-:W-:Y:S01]  /*34a0*/  PLOP3.LUT P0, PT, PT, PT, UP4, 0x80, 0x8 ;  /* 0x000000000008781c */ /* 0x000fe20003f0f048 */
[----:B------:R-:W-:Y:S01]  /*34b0*/  VIADD R3, R0, 0xb0 ;  /* 0x000000b000037836 */ /* 0x000fe20000000000 */
[----:B-1----:R-:W1:Y:S02]  /*34c0*/  SYNCS.PHASECHK.TRANS64.TRYWAIT P1, [R0+URZ+0xa0], R2 ;  /* 0x0000a002000075a7 */ /* 0x002e6400080211ff */
[----:B-1-3--:R-:W-:Y:S09]  /*34d0*/  @!P1 BRA `(.L_x_61) ;  /* 0x0000005800189947 */ /* 0x00aff20003800000 */
.L_x_156:
[----:B------:R-:W-:Y:S01]  /*34e0*/  LEA R4, R10, UR26, 0x4 ;  /* 0x0000001a0a047c11 */ /* 0x000fe2000f8e20ff */
[----:B------:R-:W-:Y:S01]  /*34f0*/  @UP4 ULEA UR4, UR22, UR26, 0x3 ;  /* 0x0000001a16044291 */ /* 0x000fe2000f8e18ff */
[----:B------:R-:W-:Y:S01]  /*3500*/  PLOP3.LUT P2, PT, PT, PT, PT, 0x80, 0x8 ;  /* 0x000000000008781c */ /* 0x000fe20003f4f070 */
[----:B------:R-:W-:Y:S01]  /*3510*/  ULEA UR30, UR31, UR26, 0x3 ;  /* 0x0000001a1f1e7291 */ /* 0x000fe2000f8e18ff */
[----:B------:R-:W-:Y:S01]  /*3520*/  PRMT R3, RZ, 0x654, R3 ;  /* 0x00000654ff037816 */ /* 0x000fe20000000003 */
[----:B------:R-:W-:Y:S01]  /*3530*/  ULEA UR11, UR31, UR42, 0x6 ;  /* 0x0000002a1f0b7291 */ /* 0x000fe2000f8e30ff */
[----:B------:R-:W2:Y:S01]  /*3540*/  LDS.128 R4, [R4+0x130] ;  /* 0x0001300004047984 */ /* 0x000ea20000000c00 */
[----:B-1----:R-:W-:Y:S02]  /*3550*/  @P0 SHF.L.U32 R2, R8, 0x1f, RZ ;  /* 0x0000001f08020819 */ /* 0x002fe400000006ff */
[----:B------:R-:W-:Y:S01]  /*3560*/  SHF.L.U32 R0, R11, 0x1f, RZ ;  /* 0x0000001f0b007819 */ /* 0x000fe200000006ff */
[----:B------:R-:W-:Y:S01]  /*3570*/  @!PT LDS RZ, [RZ] ;  /* 0x00000000fffff984 */ /* 0x000fe20000000800 */
[----:B------:R-:W-:Y:S01]  /*3580*/  @!PT LDS RZ, [RZ] ;  /* 0x00000000fffff984 */ /* 0x000fe20000000800 */
[----:B------:R-:W-:Y:S01]  /*3590*/  @!PT LDS RZ, [RZ] ;  /* 0x00000000fffff984 */ /* 0x000fe20000000800 */
[----:B------:R-:W-:Y:S01]  /*35a0*/  @!PT LDS RZ, [RZ] ;  /* 0x00000000fffff984 */ /* 0x000fe20000000800 */
[----:B------:R1:W-:Y:S06]  /*35b0*/  MEMBAR.ALL.CTA ;  /* 0x0000000000007992 */ /* 0x0003ec0000008000 */
[----:B-1----:R-:W1:Y:S02]  /*35c0*/  FENCE.VIEW.ASYNC.S ;  /* 0x00000000000073c6 */ /* 0x002e640000000000 */
[----:B-1----:R1:W-:Y:S01]  /*35d0*/  SYNCS.ARRIVE.TRANS64.RED.A1T0 RZ, [R3+URZ], RZ ;  /* 0x000000ff03ff79a7 */ /* 0x0023e200081004ff */
[----:B------:R1:W3:Y:S01]  /*35e0*/  @P0 SYNCS.PHASECHK.TRANS64.TRYWAIT P2, [UR4], R2 ;  /* 0x00000002ff0005a7 */ /* 0x0002e20008041104 */
[----:B--2---:R-:W-:Y:S01]  /*35f0*/  LOP3.LUT P1, RZ, R6, 0x1, RZ, 0xc0, !PT ;  /* 0x0000000106ff7812 */ /* 0x004fe2000782c0ff */
[----:B------:R-:W2:Y:S02]  /*3600*/  SYNCS.PHASECHK.TRANS64.TRYWAIT P0, [UR30+0xe0], R0 ;  /* 0x0000e000ff0075a7 */ /* 0x000ea4000800111e */
[----:B-123--:R-:W-:Y:S10]  /*3610*/  @!P0 BRA `(.L_x_62) ;  /* 0x0000005400dc8947 */ /* 0x00eff40003800000 */
.L_x_158:
[----:B------:R-:W-:Y:S01]  /*3620*/  IADD3 R10, PT, PT, R10, 0x1, RZ ;  /* 0x000000010a0a7810 */ /* 0x000fe20007ffe0ff */
[----:B------:R-:W-:Y:S06]  /*3630*/  BRA.U !UP4, `(.L_x_63) ;  /* 0x000000010cc07547 */ /* 0x000fec000b800000 */
[----:B------:R-:W-:Y:S01]  /*3640*/  UPLOP3.LUT UP2, UPT, UPT, UPT, UPT, 0x40, 0x4 ;  /* 0x000000000004789c */ /* 0x000fe20003f4e870 */
[----:B------:R-:W-:Y:S01]  /*3650*/  UMOV UR24, UR41 ;  /* 0x0000002900187c82 */ /* 0x000fe20008000000 */
[----:B------:R-:W-:Y:S01]  /*3660*/  UMOV UR23, UR40 ;  /* 0x0000002800177c82 */ /* 0x000fe20008000000 */
[----:B------:R-:W-:-:S08]  /*3670*/  UMOV UR10, UR22 ;  /* 0x00000016000a7c82 */ /* 0x000fd00008000000 */
.L_x_66:
[----:B------:R-:W-:Y:S02]  /*3680*/  UIADD3 UR24, UPT, UPT, UR24, 0x1, URZ ;  /* 0x0000000118187890 */ /* 0x000fe4000fffe0ff */
[----:B--2---:R-:W-:Y:S02]  /*3690*/  ULEA UR5, UR10, UR26, 0x3 ;  /* 0x0000001a0a057291 */ /* 0x004fe4000f8e18ff */
[----:B------:R-:W-:Y:S01]  /*36a0*/  UISETP.NE.AND UP3, UPT, UR24, URZ, UPT ;  /* 0x000000ff1800728c */ /* 0x000fe2000bf65270 */
[----:B---3--:R-:W-:Y:S10]  /*36b0*/  @P2 BRA `(.L_x_64) ;  /* 0x00000000000c2947 */ /* 0x008ff40003800000 */
[----:B-1----:R-:W-:Y:S04]  /*36c0*/  SHF.L.U32 R2, R8, 0x1f, RZ ;  /* 0x0000001f08027819 */ /* 0x002fe800000006ff */
[----:B------:R-:W1:Y:S02]  /*36d0*/  SYNCS.PHASECHK.TRANS64.TRYWAIT P0, [UR5], R2 ;  /* 0x00000002ff0075a7 */ /* 0x000e640008001105 */
[----:B-1----:R-:W-:Y:S05]  /*36e0*/  @!P0 BRA `(.L_x_65) ;  /* 0x0000005400c08947 */ /* 0x002fea0003800000 */
.L_x_64:
[----:B------:R-:W-:Y:S01]  /*36f0*/  UISETP.NE.AND UP0, UPT, UR23, 0x1, UPT ;  /* 0x000000011700788c */ /* 0x000fe2000bf05270 */
[----:B------:R-:W-:Y:S01]  /*3700*/  PLOP3.LUT P2, PT, PT, PT, PT, 0x80, 0x8 ;  /* 0x000000000008781c */ /* 0x000fe20003f4f070 */
[----:B------:R-:W-:Y:S02]  /*3710*/  UIADD3 UR4, UPT, UPT, UR10, 0x1, URZ ;  /* 0x000000010a047890 */ /* 0x000fe4000fffe0ff */
[----:B------:R-:W-:Y:S02]  /*3720*/  UIADD3 UR25, UPT, UPT, UR5, 0x28, URZ ;  /* 0x0000002805197890 */ /* 0x000fe4000fffe0ff */
[----:B------:R-:W-:Y:S01]  /*3730*/  UISETP.NE.AND UP1, UPT, UR4, 0x5, UPT ;  /* 0x000000050400788c */ /* 0x000fe2000bf25270 */
[----:B------:R-:W-:Y:S01]  /*3740*/  PLOP3.LUT P0, PT, PT, PT, UP0, 0x80, 0x8 ;  /* 0x000000000008781c */ /* 0x000fe20003f0f008 */
[----:B------:R-:W-:Y:S02]  /*3750*/  UIADD3 UR23, UPT, UPT, UR23, -0x1, URZ ;  /* 0xffffffff17177890 */ /* 0x000fe4000fffe0ff */
[----:B------:R-:W-:Y:S02]  /*3760*/  USEL UR6, URZ, 0x1, UP1 ;  /* 0x00000001ff067887 */ /* 0x000fe40008800000 */
[----:B------:R-:W-:Y:S01]  /*3770*/  USEL UR22, UR4, URZ, UP1 ;  /* 0x000000ff04167287 */ /* 0x000fe20008800000 */
[----:B------:R-:W-:Y:S01]  /*3780*/  UMOV UR7, 0x40004040 ;  /* 0x4000404000077882 */ /* 0x000fe20000000000 */
[----:B------:R-:W-:Y:S02]  /*3790*/  UMOV UR5, 0x40004040 ;  /* 0x4000404000057882 */ /* 0x000fe40000000000 */
[----:B------:R-:W-:Y:S01]  /*37a0*/  @UP0 ULEA UR4, UR22, UR26, 0x3 ;  /* 0x0000001a16040291 */ /* 0x000fe2000f8e18ff */
[----:B------:R-:W-:Y:S01]  /*37b0*/  LOP3.LUT R8, R8, UR6, RZ, 0x3c, !PT ;  /* 0x0000000608087c12 */ /* 0x000fe2000f8e3cff */
[----:B------:R-:W-:Y:S01]  /*37c0*/  ULEA UR6, UR10, UR29, 0x9 ;  /* 0x0000001d0a067291 */ /* 0x000fe2000f8e48ff */
[----:B------:R-:W-:Y:S02]  /*37d0*/  UMOV UR21, 0x40004040 ;  /* 0x4000404000157882 */ /* 0x000fe40000000000 */
[----:B-1----:R-:W-:Y:S01]  /*37e0*/  @P0 SHF.L.U32 R0, R8, 0x1f, RZ ;  /* 0x0000001f08000819 */ /* 0x002fe200000006ff */
[----:B------:R-:W-:Y:S02]  /*37f0*/  UIADD3 UR20, UPT, UPT, UR6, 0x2, URZ ;  /* 0x0000000206147890 */ /* 0x000fe4000fffe0ff */
[----:B------:R-:W-:Y:S01]  /*3800*/  UIADD3 UR16, UPT, UPT, UR6, 0x4, URZ ;  /* 0x0000000406107890 */ /* 0x000fe2000fffe0ff */
[----:B------:R2:W3:Y:S01]  /*3810*/  @P0 SYNCS.PHASECHK.TRANS64.TRYWAIT P2, [UR4], R0 ;  /* 0x00000000ff0005a7 */ /* 0x0004e20008041104 */
[----:B------:R-:W-:Y:S02]  /*3820*/  ULEA UR4, UR10, UR28, 0xa ;  /* 0x0000001c0a047291 */ /* 0x000fe4000f8e50ff */
[----:B------:R-:W-:Y:S02]  /*3830*/  UIADD3 UR12, UPT, UPT, UR6, 0x6, URZ ;  /* 0x00000006060c7890 */ /* 0x000fe4000fffe0ff */
[----:B------:R-:W-:Y:S02]  /*3840*/  UIADD3 UR18, UPT, UPT, UR4, 0x2, URZ ;  /* 0x0000000204127890 */ /* 0x000fe4000fffe0ff */
[----:B------:R-:W-:Y:S02]  /*3850*/  UIADD3 UR14, UPT, UPT, UR4, 0x4, URZ ;  /* 0x00000004040e7890 */ /* 0x000fe4000fffe0ff */
[----:B------:R-:W-:Y:S01]  /*3860*/  UIADD3 UR8, UPT, UPT, UR4, 0x6, URZ ;  /* 0x0000000604087890 */ /* 0x000fe2000fffe0ff */
[----:B------:R2:W-:Y:S01]  /*3870*/  UTCHMMA gdesc[UR4], gdesc[UR6], tmem[UR11], tmem[UR38], idesc[UR39], UP2 ;  /* 0x00ff2606040075ea */ /* 0x0005e2000900000b */
[----:B------:R-:W-:Y:S01]  /*3880*/  UPLOP3.LUT UP2, UPT, UPT, UPT, UPT, 0x80, 0x8 ;  /* 0x000000000008789c */ /* 0x000fe20003f4f070 */
[----:B------:R-:W-:Y:S01]  /*3890*/  UMOV UR19, 0x40004040 ;  /* 0x4000404000137882 */ /* 0x000fe20000000000 */
[----:B------:R-:W-:Y:S01]  /*38a0*/  UMOV UR17, 0x40004040 ;  /* 0x4000404000117882 */ /* 0x000fe20000000000 */
[----:B------:R2:W-:Y:S01]  /*38b0*/  UTCHMMA gdesc[UR18], gdesc[UR20], tmem[UR11], tmem[UR36], idesc[UR37], UPT ;  /* 0x00ff2414120075ea */ /* 0x0005e2000b80000b */
[----:B------:R-:W-:Y:S01]  /*38c0*/  UMOV UR15, 0x40004040 ;  /* 0x40004040000f7882 */ /* 0x000fe20000000000 */
[----:B------:R-:W-:Y:S01]  /*38d0*/  UMOV UR13, 0x40004040 ;  /* 0x40004040000d7882 */ /* 0x000fe20000000000 */
[----:B------:R-:W-:Y:S01]  /*38e0*/  UMOV UR9, 0x40004040 ;  /* 0x4000404000097882 */ /* 0x000fe20000000000 */
[----:B------:R2:W-:Y:S01]  /*38f0*/  UTCHMMA gdesc[UR14], gdesc[UR16], tmem[UR11], tmem[UR34], idesc[UR35], UPT ;  /* 0x00ff22100e0075ea */ /* 0x0005e2000b80000b */
[----:B------:R2:W-:Y:S01]  /*3900*/  UTCHMMA gdesc[UR8], gdesc[UR12], tmem[UR11], tmem[UR32], idesc[UR33], UPT ;  /* 0x00ff200c080075ea */ /* 0x0005e2000b80000b */
[----:B------:R2:W-:Y:S01]  /*3910*/  UTCBAR.MULTICAST [UR25], URZ, UR27 ;  /* 0x000000ff190073e9 */ /* 0x0005e2000800081b */
[----:B------:R-:W-:Y:S01]  /*3920*/  UMOV UR10, UR22 ;  /* 0x00000016000a7c82 */ /* 0x000fe20008000000 */
[----:B------:R-:W-:Y:S05]  /*3930*/  BRA.U UP3, `(.L_x_66) ;  /* 0xfffffffd03507547 */ /* 0x000fea000b83ffff */
.L_x_63:
[----:B--2---:R-:W-:Y:S01]  /*3940*/  UIADD3 UR4, UPT, UPT, UR31, 0x1, URZ ;  /* 0x000000011f047890 */ /* 0x004fe2000fffe0ff */
[C---:B------:R-:W-:Y:S01]  /*3950*/  ISETP.NE.AND P0, PT, R10.reuse, 0x2, PT ;  /* 0x000000020a00780c */ /* 0x040fe20003f05270 */
[----:B------:R-:W-:Y:S02]  /*3960*/  UIADD3 UR5, UPT, UPT, UR30, 0xc0, URZ ;  /* 0x000000c01e057890 */ /* 0x000fe4000fffe0ff */
[----:B------:R-:W-:Y:S01]  /*3970*/  UISETP.NE.AND UP0, UPT, UR4, 0x4, UPT ;  /* 0x000000040400788c */ /* 0x000fe2000bf05270 */
[----:B-1----:R-:W-:Y:S02]  /*3980*/  SEL R0, RZ, 0x1, P0 ;  /* 0x00000001ff007807 */ /* 0x002fe40000000000 */
[----:B------:R-:W-:Y:S01]  /*3990*/  SEL R10, R10, RZ, P0 ;  /* 0x000000ff0a0a7207 */ /* 0x000fe20000000000 */
[----:B------:R-:W-:Y:S01]  /*39a0*/  USEL UR6, URZ, 0x1, UP0 ;  /* 0x00000001ff067887 */ /* 0x000fe20008000000 */
[----:B------:R-:W-:Y:S01]  /*39b0*/  LOP3.LUT R9, R9, R0, RZ, 0x3c, !PT ;  /* 0x0000000009097212 */ /* 0x000fe200078e3cff */
[----:B------:R-:W-:Y:S01]  /*39c0*/  USEL UR31, UR4, URZ, UP0 ;  /* 0x000000ff041f7287 */ /* 0x000fe20008000000 */
[----:B------:R1:W-:Y:S03]  /*39d0*/  UTCBAR [UR5], URZ ;  /* 0x000000ff050073e9 */ /* 0x0003e600080000ff */
[----:B------:R-:W-:Y:S01]  /*39e0*/  LOP3.LUT R11, R11, UR6, RZ, 0x3c, !PT ;  /* 0x000000060b0b7c12 */ /* 0x000fe2000f8e3cff */
[----:B------:R-:W-:Y:S07]  /*39f0*/  @P1 BRA `(.L_x_67) ;  /* 0xfffffff800a01947 */ /* 0x000fee000383ffff */
[----:B------:R-:W2:Y:S01]  /*3a00*/  S2UR UR8, SR_CgaCtaId ;  /* 0x00000000000879c3 */ /* 0x000ea20000008800 */
[----:B------:R-:W-:Y:S01]  /*3a10*/  ELECT P0, URZ, PT ;  /* 0x0000000000ff782f */ /* 0x000fe20003800000 */
[----:B------:R-:W-:Y:S01]  /*3a20*/  IMAD.MOV.U32 R0, RZ, RZ, 0x1 ;  /* 0x00000001ff007424 */ /* 0x000fe200078e00ff */
[----:B------:R-:W-:Y:S01]  /*3a30*/  UIADD3 UR26, UPT, UPT, UR26, 0xe0, URZ ;  /* 0x000000e01a1a7890 */ /* 0x000fe2000fffe0ff */
[----:B------:R-:W-:Y:S01]  /*3a40*/  SHF.L.U32 R2, R11, 0x1f, RZ ;  /* 0x0000001f0b027819 */ /* 0x000fe200000006ff */
[----:B------:R-:W-:-:S03]  /*3a50*/  UMOV UR4, 0x40 ;  /* 0x0000004000047882 */ /* 0x000fc60000000000 */
[----:B------:R-:W-:Y:S01]  /*3a60*/  UVIRTCOUNT.DEALLOC.SMPOOL 0x80 ;  /* 0x000000800000784c */ /* 0x000fe20000000000 */
[----:B--2---:R-:W-:Y:S02]  /*3a70*/  ULEA UR8, UR8, UR4, 0x18 ;  /* 0x0000000408087291 */ /* 0x004fe4000f8ec0ff */
[----:B------:R-:W-:-:S07]  /*3a80*/  ULEA UR4, UR31, UR26, 0x3 ;  /* 0x0000001a1f047291 */ /* 0x000fce000f8e18ff */
[----:B------:R2:W-:Y:S02]  /*3a90*/  @P0 STS.U8 [UR8+0x1c], R0 ;  /* 0x00001c00ff000988 */ /* 0x0005e40008000008 */
[----:B------:R-:W4:Y:S02]  /*3aa0*/  SYNCS.PHASECHK.TRANS64.TRYWAIT P0, [UR4], R2 ;  /* 0x00000002ff0075a7 */ /* 0x000f240008001104 */
[----:B--2-4-:R-:W-:Y:S05]  /*3ab0*/  @!P0 BRA `(.L_x_68) ;  /* 0x0000005000e48947 */ /* 0x014fea0003800000 */
.L_x_161:
[----:B------:R-:W-:-:S04]  /*3ac0*/  UIADD3 UR4, UPT, UPT, UR31, 0x1, URZ ;  /* 0x000000011f047890 */ /* 0x000fc8000fffe0ff */
[----:B------:R-:W-:-:S04]  /*3ad0*/  UISETP.NE.AND UP0, UPT, UR4, 0x4, UPT ;  /* 0x000000040400788c */ /* 0x000fc8000bf05270 */
[----:B------:R-:W-:Y:S02]  /*3ae0*/  USEL UR6, URZ, 0x1, UP0 ;  /* 0x00000001ff067887 */ /* 0x000fe40008000000 */
[----:B------:R-:W-:-:S04]  /*3af0*/  USEL UR4, UR4, URZ, UP0 ;  /* 0x000000ff04047287 */ /* 0x000fc80008000000 */
[----:B-1----:R-:W-:Y:S01]  /*3b00*/  ULEA UR5, UR4, UR26, 0x3 ;  /* 0x0000001a04057291 */ /* 0x002fe2000f8e18ff */
[----:B--2---:R-:W-:-:S04]  /*3b10*/  LOP3.LUT R2, R11, UR6, RZ, 0x3c, !PT ;  /* 0x000000060b027c12 */ /* 0x004fc8000f8e3cff */
[----:B------:R-:W-:-:S04]  /*3b20*/  SHF.L.U32 R3, R2, 0x1f, RZ ;  /* 0x0000001f02037819 */ /* 0x000fc800000006ff */
[----:B------:R-:W1:Y:S02]  /*3b30*/  SYNCS.PHASECHK.TRANS64.TRYWAIT P0, [UR5], R3 ;  /* 0x00000003ff0075a7 */ /* 0x000e640008001105 */
[----:B-1----:R-:W-:Y:S05]  /*3b40*/  @!P0 BRA `(.L_x_69) ;  /* 0x0000005000d88947 */ /* 0x002fea0003800000 */
.L_x_163:
        /* <DEDUP_REMOVED lines=9> */
.L_x_165:
[----:B------:R-:W-:-:S04]  /*3be0*/  UIADD3 UR4, UPT, UPT, UR4, 0x1, URZ ;  /* 0x0000000104047890 */ /* 0x000fc8000fffe0ff */
[----:B------:R-:W-:-:S04]  /*3bf0*/  UISETP.NE.AND UP0, UPT, UR4, 0x4, UPT ;  /* 0x000000040400788c */ /* 0x000fc8000bf05270 */
[----:B------:R-:W-:Y:S02]  /*3c00*/  USEL UR5, URZ, 0x1, UP0 ;  /* 0x00000001ff057887 */ /* 0x000fe40008000000 */
[----:B------:R-:W-:-:S04]  /*3c10*/  USEL UR4, UR4, URZ, UP0 ;  /* 0x000000ff04047287 */ /* 0x000fc80008000000 */
[----:B------:R-:W-:Y:S01]  /*3c20*/  ULEA UR4, UR4, UR26, 0x3 ;  /* 0x0000001a04047291 */ /* 0x000fe2000f8e18ff */
[----:B------:R-:W-:-:S04]  /*3c30*/  LOP3.LUT R2, R2, UR5, RZ, 0x3c, !PT ;  /* 0x0000000502027c12 */ /* 0x000fc8000f8e3cff */
[----:B------:R-:W-:-:S04]  /*3c40*/  SHF.L.U32 R2, R2, 0x1f, RZ ;  /* 0x0000001f02027819 */ /* 0x000fc800000006ff */
[----:B------:R-:W2:Y:S02]  /*3c50*/  SYNCS.PHASECHK.TRANS64.TRYWAIT P0, [UR4], R2 ;  /* 0x00000002ff0075a7 */ /* 0x000ea40008001104 */
[----:B--2---:R-:W-:Y:S05]  /*3c60*/  @!P0 BRA `(.L_x_71) ;  /* 0x0000005000c08947 */ /* 0x004fea0003800000 */
.L_x_167:
[----:B------:R-:W-:Y:S01]  /*3c70*/  NOP ;  /* 0x0000000000007918 */ /* 0x000fe20000000000 */
[----:B-1----:R-:W1:Y:S01]  /*3c80*/  LDS R0, [UR8+0x14] ;  /* 0x00001408ff007984 */ /* 0x002e620008000800 */
[----:B------:R-:W-:Y:S01]  /*3c90*/  ULOP3.LUT UR4, UR42, 0xffff, URZ, 0xc0, !UPT ;  /* 0x0000ffff2a047892 */ /* 0x000fe2000f8ec0ff */
[----:B------:R-:W-:Y:S01]  /*3ca0*/  UMOV UR5, 0xffff ;  /* 0x0000ffff00057882 */ /* 0x000fe20000000000 */
[----:B------:R-:W-:Y:S02]  /*3cb0*/  UMOV UR6, 0x1 ;  /* 0x0000000100067882 */ /* 0x000fe40000000000 */
[----:B------:R-:W-:-:S04]  /*3cc0*/  USHF.R.U32.HI UR4, URZ, 0x5, UR4 ;  /* 0x00000005ff047899 */ /* 0x000fc80008011604 */
[----:B------:R-:W-:Y:S02]  /*3cd0*/  USHF.L.U32 UR5, UR5, UR4, URZ ;  /* 0x0000000405057299 */ /* 0x000fe400080006ff */
[----:B------:R-:W-:-:S04]  /*3ce0*/  USHF.L.U32 UR4, UR6, UR4, URZ ;  /* 0x0000000406047299 */ /* 0x000fc800080006ff */
[----:B-1----:R-:W-:-:S04]  /*3cf0*/  LOP3.LUT R0, R0, UR5, RZ, 0xc0, !PT ;  /* 0x0000000500007c12 */ /* 0x002fc8000f8ec0ff */
[----:B------:R-:W-:-:S13]  /*3d00*/  ISETP.NE.AND P0, PT, R0, UR5, PT ;  /* 0x0000000500007c0c */ /* 0x000fda000bf05270 */
[----:B------:R-:W-:Y:S05]  /*3d10*/  @P0 BRA `(.L_x_72) ;  /* 0x0000000000580947 */ /* 0x000fea0003800000 */
[----:B------:R-:W1:Y:S02]  /*3d20*/  LDS R0, [UR8+0x18] ;  /* 0x00001808ff007984 */ /* 0x000e640008000800 */
[----:B-1----:R-:W-:-:S04]  /*3d30*/  LOP3.LUT R0, R0, UR4, RZ, 0xc0, !PT ;  /* 0x0000000400007c12 */ /* 0x002fc8000f8ec0ff */
[----:B------:R-:W-:-:S13]  /*3d40*/  ISETP.NE.AND P0, PT, R0, UR4, PT ;  /* 0x0000000400007c0c */ /* 0x000fda000bf05270 */
[----:B------:R-:W-:Y:S05]  /*3d50*/  @P0 BRA `(.L_x_73) ;  /* 0x00000000003c0947 */ /* 0x000fea0003800000 */
[----:B------:R-:W1:Y:S01]  /*3d60*/  S2R R2, SR_LANEID ;  /* 0x0000000000027919 */ /* 0x000e620000000000 */
[----:B------:R-:W-:-:S06]  /*3d70*/  ULOP3.LUT UR5, URZ, UR5, URZ, 0x33, !UPT ;  /* 0x00000005ff057292 */ /* 0x000fcc000f8e33ff */
[----:B------:R-:W-:-:S04]  /*3d80*/  IMAD.U32 R0, RZ, RZ, UR5 ;  /* 0x00000005ff007e24 */ /* 0x000fc8000f8e00ff */
[----:B------:R2:W4:Y:S02]  /*3d90*/  REDUX UR7, R0 ;  /* 0x00000000000773c4 */ /* 0x0005240000000000 */
[----:B------:R1:W-:Y:S01]  /*3da0*/  UTCATOMSWS.AND URZ, UR5 ;  /* 0x0000000500ff79e3 */ /* 0x0003e20008000000 */
[----:B--2---:R-:W-:Y:S01]  /*3db0*/  LOP3.LUT R0, RZ, UR4, RZ, 0x33, !PT ;  /* 0x00000004ff007c12 */ /* 0x004fe2000f8e33ff */
[----:B------:R-:W-:Y:S02]  /*3dc0*/  VOTEU.ANY UR4, UPT, PT ;  /* 0x0000000000047886 */ /* 0x000fe400038e0100 */
[----:B------:R-:W-:Y:S02]  /*3dd0*/  UFLO.U32 UR4, UR4 ;  /* 0x00000004000472bd */ /* 0x000fe400080e0000 */
[----:B------:R-:W2:Y:S04]  /*3de0*/  REDUX UR6, R0 ;  /* 0x00000000000673c4 */ /* 0x000ea80000000000 */
[----:B-1----:R-:W-:-:S02]  /*3df0*/  ISETP.EQ.U32.AND P0, PT, R2, UR4, PT ;  /* 0x0000000402007c0c */ /* 0x002fc4000bf02070 */
[----:B----4-:R-:W-:-:S11]  /*3e00*/  MOV R2, UR7 ;  /* 0x0000000700027c02 */ /* 0x010fd60008000f00 */
[----:B------:R1:W-:Y:S01]  /*3e10*/  @P0 ATOMS.AND RZ, [UR8+0x14], R2 ;  /* 0x00001402ffff098c */ /* 0x0003e2000a800008 */
[----:B--2---:R-:W-:-:S05]  /*3e20*/  IMAD.U32 R0, RZ, RZ, UR6 ;  /* 0x00000006ff007e24 */ /* 0x004fca000f8e00ff */
[----:B------:R1:W-:Y:S01]  /*3e30*/  @P0 ATOMS.AND RZ, [UR8+0x18], R0 ;  /* 0x00001800ffff098c */ /* 0x0003e2000a800008 */
[----:B------:R-:W-:Y:S05]  /*3e40*/  BRA `(.L_x_74) ;  /* 0x0000000000147947 */ /* 0x000fea0003800000 */
.L_x_73:
[----:B------:R-:W-:Y:S02]  /*3e50*/  MOV R2, 0x3e70 ;  /* 0x00003e7000027802 */ /* 0x000fe40000000f00 */
[----:B---3-5:R-:W-:Y:S05]  /*3e60*/  CALL.REL.NOINC `($__internal_0_$__cuda_sm10x_tcgen05_guardrail_trap_col_being_dealloced_not_returned_by_alloc) ;  /* 0x0000005400a87944 */ /* 0x028fea0003c00000 */
[----:B------:R-:W-:Y:S05]  /*3e70*/  BRA `(.L_x_74) ;  /* 0x0000000000087947 */ /* 0x000fea0003800000 */
.L_x_72:
[----:B------:R-:W-:Y:S02]  /*3e80*/  MOV R2, 0x3ea0 ;  /* 0x00003ea000027802 */ /* 0x000fe40000000f00 */
[----:B---3-5:R-:W-:Y:S05]  /*3e90*/  CALL.REL.NOINC `($__internal_2_$__cuda_sm10x_tcgen05_guardrail_trap_unallocated_columns_being_dealloced) ;  /* 0x0000005400b47944 */ /* 0x028fea0003c00000 */
.L_x_74:
[----:B------:R-:W-:Y:S01]  /*3ea0*/  NOP ;  /* 0x0000000000007918 */ /* 0x000fe20000000000 */
[----:B------:R-:W-:Y:S05]  /*3eb0*/  EXIT ;  /* 0x000000000000794d */ /* 0x000fea0003800000 */
.L_x_56:
[----:B------:R-:W-:-:S09]  /*3ec0*/  UISETP.NE.OR UP0, UPT, UR17, 0x3, !UP3 ;  /* 0x000000031100788c */ /* 0x000fd2000df05670 */
[----:B------:R-:W-:Y:S05]  /*3ed0*/  BRA.U UP0, `(.L_x_75) ;  /* 0x00000011005c7547 */ /* 0x000fea000b800000 */
[----:B------:R-:W1:Y:S01]  /*3ee0*/  S2UR UR10, SR_CgaCtaId ;  /* 0x00000000000a79c3 */ /* 0x000e620000008800 */
[----:B------:R-:W2:Y:S01]  /*3ef0*/  LDCU UR31, c[0x0][0x370] ;  /* 0x00006e00ff1f77ac */ /* 0x000ea20008000800 */
[----:B------:R-:W-:Y:S02]  /*3f00*/  HFMA2 R13, -RZ, RZ, 0, 0 ;  /* 0x00000000ff0d7431 */ /* 0x000fe400000001ff */
[----:B------:R-:W-:Y:S01]  /*3f10*/  IMAD.MOV.U32 R15, RZ, RZ, 0x1 ;  /* 0x00000001ff0f7424 */ /* 0x000fe200078e00ff */
[----:B------:R-:W-:Y:S01]  /*3f20*/  MOV R7, 0x2000 ;  /* 0x0000200000077802 */ /* 0x000fe20000000f00 */
[----:B------:R-:W2:Y:S01]  /*3f30*/  LDCU.128 UR44, c[0x0][0xb10] ;  /* 0x00016200ff2c77ac */ /* 0x000ea20008000c00 */
[----:B------:R-:W-:Y:S01]  /*3f40*/  IMAD.MOV.U32 R14, RZ, RZ, RZ ;  /* 0x000000ffff0e7224 */ /* 0x000fe200078e00ff */
[----:B------:R-:W3:Y:S01]  /*3f50*/  LDC.64 R16, c[0x0][0x348] ;  /* 0x0000d200ff107b82 */ /* 0x000ee20000000a00 */
[----:B------:R-:W4:Y:S01]  /*3f60*/  LDCU UR30, c[0x0][0x374] ;  /* 0x00006e80ff1e77ac */ /* 0x000f220008000800 */
[----:B------:R-:W1:Y:S06]  /*3f70*/  LDCU UR15, c[0x0][0xb0c] ;  /* 0x00016180ff0f77ac */ /* 0x000e6c0008000800 */
[----:B------:R-:W3:Y:S01]  /*3f80*/  LDC.64 R2, c[0x0][0x888] ;  /* 0x00022200ff027b82 */ /* 0x000ee20000000a00 */
[----:B------:R-:W3:Y:S01]  /*3f90*/  LDCU UR49, c[0x0][0xb20] ;  /* 0x00016400ff3177ac */ /* 0x000ee20008000800 */
[----:B------:R-:W3:Y:S06]  /*3fa0*/  LDCU UR4, c[0x0][0xb30] ;  /* 0x00016600ff0477ac */ /* 0x000eec0008000800 */
[----:B------:R-:W3:Y:S01]  /*3fb0*/  LDC.64 R4, c[0x0][0x890] ;  /* 0x00022400ff047b82 */ /* 0x000ee20000000a00 */
[----:B------:R-:W-:Y:S01]  /*3fc0*/  UMOV UR21, 0x400 ;  /* 0x0000040000157882 */ /* 0x000fe20000000000 */
[----:B--2---:R-:W-:-:S02]  /*3fd0*/  UIMAD.WIDE.U32 UR6, UR31, UR44, URZ ;  /* 0x0000002c1f0672a5 */ /* 0x004fc4000f8e00ff */
[----:B----4-:R-:W-:Y:S02]  /*3fe0*/  UIMAD.WIDE.U32 UR8, UR30, UR47, URZ ;  /* 0x0000002f1e0872a5 */ /* 0x010fe4000f8e00ff */
[----:B-1----:R-:W-:Y:S02]  /*3ff0*/  ULEA UR21, UR10, UR21, 0x18 ;  /* 0x000000150a157291 */ /* 0x002fe4000f8ec0ff */
[----:B------:R-:W-:Y:S02]  /*4000*/  UPLOP3.LUT UP3, UPT, UPT, UPT, UPT, 0x40, 0x4 ;  /* 0x000000000004789c */ /* 0x000fe40003f6e870 */
[----:B------:R-:W-:Y:S02]  /*4010*/  UIADD3 UR37, UPT, UPT, UR21, 0x68, URZ ;  /* 0x0000006815257890 */ /* 0x000fe4000fffe0ff */
[----:B------:R-:W-:Y:S02]  /*4020*/  UIADD3 UR33, UPT, UPT, UR21, 0x50, URZ ;  /* 0x0000005015217890 */ /* 0x000fe4000fffe0ff */
[----:B------:R-:W-:-:S02]  /*4030*/  UIADD3 UR25, UPT, UPT, UR21, 0x58, URZ ;  /* 0x0000005815197890 */ /* 0x000fc4000fffe0ff */
[----:B------:R-:W-:Y:S01]  /*4040*/  UIADD3 UR17, UPT, UPT, UR21, 0x60, URZ ;  /* 0x0000006015117890 */ /* 0x000fe2000fffe0ff */
[----:B------:R-:W-:Y:S01]  /*4050*/  UMOV UR6, UR7 ;  /* 0x0000000700067c82 */ /* 0x000fe20008000000 */
[----:B------:R-:W-:Y:S01]  /*4060*/  UMOV UR41, UR9 ;  /* 0x0000000900297c82 */ /* 0x000fe20008000000 */
[----:B------:R-:W-:Y:S02]  /*4070*/  UISETP.GE.AND UP0, UPT, UR42, 0x1, UPT ;  /* 0x000000012a00788c */ /* 0x000fe4000bf06270 */
[----:B------:R-:W-:Y:S01]  /*4080*/  UISETP.NE.AND UP4, UPT, UR42, 0x1, UPT ;  /* 0x000000012a00788c */ /* 0x000fe2000bf85270 */
[----:B------:R-:W1:Y:S01]  /*4090*/  LDCU.64 UR22, c[0x0][0xb28] ;  /* 0x00016500ff1677ac */ /* 0x000e620008000a00 */
[----:B------:R-:W-:Y:S02]  /*40a0*/  UISETP.NE.AND UP6, UPT, UR15, 0x1, UPT ;  /* 0x000000010f00788c */ /* 0x000fe4000bfc5270 */
[----:B------:R-:W-:Y:S02]  /*40b0*/  UISETP.NE.AND UP5, UPT, UR46, 0x1, UPT ;  /* 0x000000012e00788c */ /* 0x000fe4000bfa5270 */
[----:B------:R-:W-:-:S02]  /*40c0*/  UPRMT UR37, UR10, 0x654, UR37 ;  /* 0x000006540a257896 */ /* 0x000fc40008000025 */
[----:B------:R-:W-:Y:S02]  /*40d0*/  USHF.R.U32.HI UR43, URZ, UR45, UR6 ;  /* 0x0000002dff2b7299 */ /* 0x000fe40008011606 */
[----:B------:R-:W-:Y:S02]  /*40e0*/  UPRMT UR40, UR10, 0x654, UR33 ;  /* 0x000006540a287896 */ /* 0x000fe40008000021 */
[----:B------:R-:W-:Y:S02]  /*40f0*/  UPRMT UR39, UR10, 0x654, UR25 ;  /* 0x000006540a277896 */ /* 0x000fe40008000019 */
[----:B------:R-:W-:Y:S02]  /*4100*/  UPRMT UR38, UR10, 0x654, UR17 ;  /* 0x000006540a267896 */ /* 0x000fe40008000011 */
[----:B---3--:R-:W-:Y:S02]  /*4110*/  USHF.R.U32.HI UR41, URZ, UR49, UR41 ;  /* 0x00000031ff297299 */ /* 0x008fe40008011629 */
[----:B------:R-:W-:-:S11]  /*4120*/  UISETP.NE.AND UP2, UPT, UR4, 0x1, UPT ;  /* 0x000000010400788c */ /* 0x000fd6000bf45270 */
.L_x_86:
[C---:B------:R-:W-:Y:S02]  /*4130*/  LEA R12, R14.reuse, UR21, 0x3 ;  /* 0x000000150e0c7c11 */ /* 0x040fe4000f8e18ff */
[----:B------:R-:W-:Y:S02]  /*4140*/  SHF.L.U32 R0, R13, 0x1f, RZ ;  /* 0x0000001f0d007819 */ /* 0x000fe400000006ff */
[----:B------:R-:W-:Y:S02]  /*4150*/  LEA R8, R14, UR21, 0x4 ;  /* 0x000000150e087c11 */ /* 0x000fe4000f8e20ff */
[----:B--2---:R-:W2:Y:S02]  /*4160*/  SYNCS.PHASECHK.TRANS64.TRYWAIT P0, [R12+URZ+0xa0], R0 ;  /* 0x0000a0000c0075a7 */ /* 0x004ea400080011ff */
[----:B--2---:R-:W-:Y:S05]  /*4170*/  @!P0 BRA `(.L_x_76) ;  /* 0x0000004c00948947 */ /* 0x004fea0003800000 */
.L_x_168:
[----:B------:R-:W3:Y:S01]  /*4180*/  LDS.128 R8, [R8+0x130] ;  /* 0x0001300008087984 */ /* 0x000ee20000000c00 */
[----:B------:R-:W-:Y:S01]  /*4190*/  UISETP.GE.AND UP0, UPT, UR42, 0x1, UPT ;  /* 0x000000012a00788c */ /* 0x000fe2000bf06270 */
[----:B------:R-:W-:Y:S01]  /*41a0*/  @!PT LDS RZ, [RZ] ;  /* 0x00000000fffff984 */ /* 0x000fe20000000800 */
[----:B------:R-:W-:Y:S01]  /*41b0*/  @!PT LDS RZ, [RZ] ;  /* 0x00000000fffff984 */ /* 0x000fe20000000800 */
[----:B------:R-:W-:Y:S01]  /*41c0*/  @!PT LDS RZ, [RZ] ;  /* 0x00000000fffff984 */ /* 0x000fe20000000800 */
[----:B------:R-:W-:Y:S01]  /*41d0*/  @!PT LDS RZ, [RZ] ;  /* 0x00000000fffff984 */ /* 0x000fe20000000800 */
[----:B------:R4:W-:Y:S06]  /*41e0*/  MEMBAR.ALL.CTA ;  /* 0x0000000000007992 */ /* 0x0009ec0000008000 */
[----:B----4-:R-:W4:Y:S01]  /*41f0*/  FENCE.VIEW.ASYNC.S ;  /* 0x00000000000073c6 */ /* 0x010f220000000000 */
[----:B---3--:R-:W-:Y:S11]  /*4200*/  LOP3.LUT P0, RZ, R10, 0x1, RZ, 0xc0, !PT ;  /* 0x000000010aff7812 */ /* 0x008ff6000780c0ff */
[----:B------:R-:W-:Y:S02]  /*4210*/  @!UPT UIADD3 URZ, UPT, UPT, URZ, URZ, URZ ;  /* 0x000000fffffff290 */ /* 0x000fe4000fffe0ff */
[----:B----4-:R-:W-:Y:S01]  /*4220*/  VOTEU.ANY UP1, P0 ;  /* 0x0000000000ff7886 */ /* 0x010fe20000020100 */
[----:B------:R-:W-:Y:S11]  /*4230*/  PLOP3.LUT P0, PT, PT, PT, UP1, 0x80, 0x8 ;  /* 0x000000000008781c */ /* 0x000ff60003f0f018 */
[----:B------:R-:W-:Y:S02]  /*4240*/  @!UPT UIADD3 URZ, UPT, UPT, URZ, URZ, URZ ;  /* 0x000000fffffff290 */ /* 0x000fe4000fffe0ff */
[----:B--2---:R-:W-:Y:S02]  /*4250*/  @P0 SHF.R.U32.HI R0, RZ, 0x10, R9 ;  /* 0x00000010ff000819 */ /* 0x004fe40000011609 */
[----:B------:R-:W-:Y:S02]  /*4260*/  @P0 MOV R6, R8 ;  /* 0x0000000800060202 */ /* 0x000fe40000000f00 */
[----:B------:R-:W-:Y:S01]  /*4270*/  @P0 R2UR UR4, R0 ;  /* 0x00000000000402ca */ /* 0x000fe200000e0000 */
[----:B------:R-:W-:Y:S01]  /*4280*/  VIADD R0, R12, 0xb0 ;  /* 0x000000b00c007836 */ /* 0x000fe20000000000 */
[----:B------:R-:W-:Y:S02]  /*4290*/  @P0 LOP3.LUT R8, R9, 0xffff, RZ, 0xc0, !PT ;  /* 0x0000ffff09080812 */ /* 0x000fe400078ec0ff */
[----:B------:R-:W-:Y:S02]  /*42a0*/  @P0 R2UR UR6, R6 ;  /* 0x00000000060602ca */ /* 0x000fe400000e0000 */
[----:B------:R-:W-:Y:S02]  /*42b0*/  PRMT R0, RZ, 0x654, R0 ;  /* 0x00000654ff007816 */ /* 0x000fe40000000000 */
[----:B------:R-:W-:Y:S02]  /*42c0*/  @P0 R2UR UR5, R8 ;  /* 0x00000000080502ca */ /* 0x000fe400000e0000 */
[----:B------:R2:W-:Y:S03]  /*42d0*/  SYNCS.ARRIVE.TRANS64.RED.A1T0 RZ, [R0+URZ], RZ ;  /* 0x000000ff00ff79a7 */ /* 0x0005e600081004ff */
[----:B------:R-:W-:Y:S04]  /*42e0*/  @UP1 UMOV UR29, UR4 ;  /* 0x00000004001d1c82 */ /* 0x000fe80008000000 */
[----:B------:R-:W-:Y:S04]  /*42f0*/  @UP1 UMOV UR14, UR6 ;  /* 0x00000006000e1c82 */ /* 0x000fe80008000000 */
[----:B------:R-:W-:Y:S01]  /*4300*/  @UP1 UMOV UR13, UR5 ;  /* 0x00000005000d1c82 */ /* 0x000fe20008000000 */
[----:B------:R-:W-:Y:S05]  /*4310*/  BRA.U !UP0, `(.L_x_77) ;  /* 0x0000000108a47547 */ /* 0x000fea000b800000 */
[----:B------:R-:W-:Y:S02]  /*4320*/  UIMAD.WIDE.U32 UR18, UR13, UR47, URZ ;  /* 0x0000002f0d1272a5 */ /* 0x000fe4000f8e00ff */
[----:B------:R-:W-:Y:S02]  /*4330*/  UIMAD.WIDE.U32 UR26, UR14, UR44, URZ ;  /* 0x0000002c0e1a72a5 */ /* 0x000fe4000f8e00ff */
[----:B------:R-:W-:Y:S02]  /*4340*/  USEL UR4, UR30, UR41, !UP5 ;  /* 0x000000291e047287 */ /* 0x000fe4000e800000 */
[----:B------:R-:W-:Y:S02]  /*4350*/  USEL UR7, UR31, UR43, !UP6 ;  /* 0x0000002b1f077287 */ /* 0x000fe4000f000000 */
[----:B-1----:R-:W-:Y:S02]  /*4360*/  UIMAD.WIDE.U32 UR8, UR4, UR22, URZ ;  /* 0x00000016040872a5 */ /* 0x002fe4000f8e00ff */
[----:B------:R-:W-:Y:S01]  /*4370*/  UIMAD.WIDE.U32 UR10, UR7, UR22, URZ ;  /* 0x00000016070a72a5 */ /* 0x000fe2000f8e00ff */
[----:B------:R-:W-:Y:S02]  /*4380*/  UMOV UR5, UR19 ;  /* 0x0000001300057c82 */ /* 0x000fe40008000000 */
[----:B------:R-:W-:Y:S03]  /*4390*/  USHF.R.U32.HI UR6, URZ, UR49, UR5 ;  /* 0x00000031ff067299 */ /* 0x000fe60008011605 */
[----:B------:R-:W-:Y:S01]  /*43a0*/  UMOV UR5, UR27 ;  /* 0x0000001b00057c82 */ /* 0x000fe20008000000 */
[----:B------:R-:W-:Y:S02]  /*43b0*/  USEL UR6, UR13, UR6, !UP5 ;  /* 0x000000060d067287 */ /* 0x000fe4000e800000 */
[----:B------:R-:W-:Y:S03]  /*43c0*/  USHF.R.U32.HI UR12, URZ, UR45, UR5 ;  /* 0x0000002dff0c7299 */ /* 0x000fe60008011605 */
[----:B------:R-:W-:Y:S02]  /*43d0*/  UMOV UR5, UR9 ;  /* 0x0000000900057c82 */ /* 0x000fe40008000000 */
[----:B------:R-:W-:Y:S03]  /*43e0*/  @UP4 USHF.R.U32.HI UR4, URZ, UR23, UR5 ;  /* 0x00000017ff044299 */ /* 0x000fe60008011605 */
[----:B------:R-:W-:Y:S01]  /*43f0*/  UMOV UR5, UR11 ;  /* 0x0000000b00057c82 */ /* 0x000fe20008000000 */
[----:B------:R-:W-:Y:S02]  /*4400*/  UIMAD UR4, UR42, UR4, URZ ;  /* 0x000000042a0472a4 */ /* 0x000fe4000f8e02ff */
[----:B------:R-:W-:Y:S02]  /*4410*/  @UP4 USHF.R.U32.HI UR7, URZ, UR23, UR5 ;  /* 0x00000017ff074299 */ /* 0x000fe40008011605 */
[----:B------:R-:W-:Y:S02]  /*4420*/  UIMAD.WIDE.U32 UR10, UR6, UR22, URZ ;  /* 0x00000016060a72a5 */ /* 0x000fe4000f8e00ff */
[----:B------:R-:W-:Y:S02]  /*4430*/  USEL UR5, UR14, UR12, !UP6 ;  /* 0x0000000c0e057287 */ /* 0x000fe4000f000000 */
[----:B------:R-:W-:Y:S02]  /*4440*/  UIMAD UR8, UR42, UR7, URZ ;  /* 0x000000072a0872a4 */ /* 0x000fe4000f8e02ff */
[----:B------:R-:W-:Y:S03]  /*4450*/  UISETP.GE.AND UP0, UPT, UR6, UR4, UPT ;  /* 0x000000040600728c */ /* 0x000fe6000bf06270 */
[----:B------:R-:W-:Y:S01]  /*4460*/  UMOV UR4, UR11 ;  /* 0x0000000b00047c82 */ /* 0x000fe20008000000 */
[----:B------:R-:W-:Y:S02]  /*4470*/  UISETP.GE.OR UP0, UPT, UR5, UR8, UP0 ;  /* 0x000000080500728c */ /* 0x000fe40008706670 */
[----:B------:R-:W-:Y:S02]  /*4480*/  USHF.R.U32.HI UR4, URZ, UR23, UR4 ;  /* 0x00000017ff047299 */ /* 0x000fe40008011604 */
[----:B------:R-:W-:Y:S02]  /*4490*/  UIMAD.WIDE.U32 UR8, UR5, UR22, URZ ;  /* 0x00000016050872a5 */ /* 0x000fe4000f8e00ff */
[----:B------:R-:W-:Y:S04]  /*44a0*/  USEL UR10, UR6, UR4, !UP4 ;  /* 0x00000004060a7287 */ /* 0x000fe8000e000000 */
[----:B------:R-:W-:Y:S01]  /*44b0*/  UIADD3 UR11, UPT, UPT, -UR10, URZ, URZ ;  /* 0x000000ff0a0b7290 */ /* 0x000fe2000fffe1ff */
[----:B------:R-:W-:Y:S02]  /*44c0*/  @!UP0 UMOV UR4, UR9 ;  /* 0x0000000900048c82 */ /* 0x000fe40008000000 */
[----:B------:R-:W-:Y:S02]  /*44d0*/  @!UP0 USHF.R.U32.HI UR4, URZ, UR23, UR4 ;  /* 0x00000017ff048299 */ /* 0x000fe40008011604 */
[----:B------:R-:W-:Y:S02]  /*44e0*/  UIMAD UR8, UR42, UR11, UR6 ;  /* 0x0000000b2a0872a4 */ /* 0x000fe4000f8e0206 */
[----:B------:R-:W-:Y:S04]  /*44f0*/  @!UP0 USEL UR4, UR5, UR4, !UP4 ;  /* 0x0000000405048287 */ /* 0x000fe8000e000000 */
[----:B------:R-:W-:Y:S02]  /*4500*/  @!UP0 UIMAD UR8, UR7, UR8, UR4 ;  /* 0x00000008070882a4 */ /* 0x000fe4000f8e0204 */
[----:B------:R-:W-:Y:S02]  /*4510*/  @!UP0 UIADD3 UR9, UPT, UPT, UR10, -UR4, URZ ;  /* 0x800000040a098290 */ /* 0x000fe4000fffe0ff */
[----:B------:R-:W-:Y:S02]  /*4520*/  UIADD3 UR4, UPT, UPT, -UR5, URZ, URZ ;  /* 0x000000ff05047290 */ /* 0x000fe4000fffe1ff */
[----:B------:R-:W-:Y:S02]  /*4530*/  UIADD3 UR7, UPT, UPT, -UR6, URZ, URZ ;  /* 0x000000ff06077290 */ /* 0x000fe4000fffe1ff */
[----:B------:R-:W-:Y:S02]  /*4540*/  @!UP0 UIMAD UR6, UR9, UR42, UR5 ;  /* 0x0000002a090682a4 */ /* 0x000fe4000f8e0205 */
[----:B------:R-:W-:Y:S02]  /*4550*/  UIMAD UR14, UR15, UR4, UR14 ;  /* 0x000000040f0e72a4 */ /* 0x000fe4000f8e020e */
[----:B------:R-:W-:Y:S01]  /*4560*/  UIMAD UR13, UR46, UR7, UR13 ;  /* 0x000000072e0d72a4 */ /* 0x000fe2000f8e020d */
[----:B------:R-:W-:Y:S02]  /*4570*/  @!UP0 UMOV UR5, UR8 ;  /* 0x0000000800058c82 */ /* 0x000fe40008000000 */
[----:B------:R-:W-:Y:S02]  /*4580*/  UIMAD UR14, UR5, UR15, UR14 ;  /* 0x0000000f050e72a4 */ /* 0x000fe4000f8e020e */
[----:B------:R-:W-:Y:S11]  /*4590*/  UIMAD UR13, UR6, UR46, UR13 ;  /* 0x0000002e060d72a4 */ /* 0x000ff6000f8e020d */
[----:B------:R-:W-:Y:S01]  /*45a0*/  @!UPT UIADD3 URZ, UPT, UPT, URZ, URZ, URZ ;  /* 0x000000fffffff290 */ /* 0x000fe2000fffe0ff */
.L_x_77:
[----:B------:R-:W3:Y:S01]  /*45b0*/  @!UP2 LDCU.128 UR8, c[0x0][0xb10] ;  /* 0x00016200ff08a7ac */ /* 0x000ee20008000c00 */
[C---:B------:R-:W-:Y:S02]  /*45c0*/  ISETP.NE.U32.AND P1, PT, R4.reuse, RZ, PT ;  /* 0x000000ff0400720c */ /* 0x040fe40003f25070 */
[----:B------:R-:W-:Y:S02]  /*45d0*/  ISETP.NE.U32.AND P0, PT, R4, RZ, PT ;  /* 0x000000ff0400720c */ /* 0x000fe40003f05070 */
[C---:B------:R-:W-:Y:S02]  /*45e0*/  ISETP.NE.AND.EX P1, PT, R5.reuse, RZ, PT, P1 ;  /* 0x000000ff0500720c */ /* 0x040fe40003f25310 */
[----:B------:R-:W-:Y:S01]  /*45f0*/  ISETP.NE.AND.EX P0, PT, R5, RZ, PT, P0 ;  /* 0x000000ff0500720c */ /* 0x000fe20003f05300 */
[----:B------:R-:W4:Y:S01]  /*4600*/  @!UP2 LDCU UR5, c[0x0][0xb0c] ;  /* 0x00016180ff05a7ac */ /* 0x000f220008000800 */
[----:B------:R-:W-:Y:S01]  /*4610*/  SHF.L.U32 R9, R15, 0x1f, RZ ;  /* 0x0000001f0f097819 */ /* 0x000fe200000006ff */
[----:B------:R-:W-:Y:S02]  /*4620*/  USHF.L.U32 UR35, UR16, 0x7, URZ ;  /* 0x0000000710237899 */ /* 0x000fe400080006ff */
[----:B------:R-:W-:Y:S02]  /*4630*/  USHF.L.U32 UR34, UR20, 0x6, URZ ;  /* 0x0000000614227899 */ /* 0x000fe400080006ff */
[----:B---3--:R-:W-:Y:S07]  /*4640*/  UIMAD.WIDE.U32 UR6, UR14, UR8, URZ ;  /* 0x000000080e0672a5 */ /* 0x008fee000f8e00ff */
[----:B------:R-:W-:Y:S01]  /*4650*/  @!UP2 UMOV UR4, UR7 ;  /* 0x000000070004ac82 */ /* 0x000fe20008000000 */
[----:B----4-:R-:W-:Y:S02]  /*4660*/  @!UP2 UISETP.NE.AND UP0, UPT, UR5, 0x1, UPT ;  /* 0x000000010500a88c */ /* 0x010fe4000bf05270 */
[----:B------:R-:W-:Y:S02]  /*4670*/  @!UP2 USHF.R.U32.HI UR4, URZ, UR9, UR4 ;  /* 0x00000009ff04a299 */ /* 0x000fe40008011604 */
[----:B------:R-:W-:Y:S02]  /*4680*/  UIMAD.WIDE.U32 UR6, UR13, UR11, URZ ;  /* 0x0000000b0d0672a5 */ /* 0x000fe4000f8e00ff */
[----:B------:R-:W-:Y:S02]  /*4690*/  @!UP2 USEL UR8, UR14, UR4, !UP0 ;  /* 0x000000040e08a287 */ /* 0x000fe4000c000000 */
[----:B------:R-:W-:Y:S03]  /*46a0*/  @!UP2 UISETP.NE.AND UP0, UPT, UR10, 0x1, UPT ;  /* 0x000000010a00a88c */ /* 0x000fe6000bf05270 */
[----:B------:R-:W-:Y:S02]  /*46b0*/  @!UP2 UMOV UR6, UR7 ;  /* 0x000000070006ac82 */ /* 0x000fe40008000000 */
[----:B------:R-:W3:Y:S02]  /*46c0*/  @!UP2 LDCU UR4, c[0x0][0xb20] ;  /* 0x00016400ff04a7ac */ /* 0x000ee40008000800 */
[----:B---3--:R-:W-:Y:S04]  /*46d0*/  @!UP2 USHF.R.U32.HI UR6, URZ, UR4, UR6 ;  /* 0x00000004ff06a299 */ /* 0x008fe80008011606 */
[----:B------:R-:W-:Y:S04]  /*46e0*/  @!UP2 USEL UR6, UR13, UR6, !UP0 ;  /* 0x000000060d06a287 */ /* 0x000fe8000c000000 */
[----:B------:R-:W-:Y:S02]  /*46f0*/  @!UP2 UIADD3 UR4, UPT, UPT, -UR8, UR6, URZ ;  /* 0x000000060804a290 */ /* 0x000fe4000fffe1ff */
[----:B------:R-:W-:Y:S02]  /*4700*/  @!UP2 UIADD3 UR6, UPT, UPT, UR8, -UR6, URZ ;  /* 0x800000060806a290 */ /* 0x000fe4000fffe0ff */
[----:B------:R-:W-:Y:S02]  /*4710*/  @!UP2 UIMAD UR14, UR4, UR5, UR14 ;  /* 0x00000005040ea2a4 */ /* 0x000fe4000f8e020e */
[----:B------:R-:W-:Y:S01]  /*4720*/  @!UP2 UIMAD UR13, UR6, UR10, UR13 ;  /* 0x0000000a060da2a4 */ /* 0x000fe2000f8e020d */
[----:B------:R-:W-:Y:S11]  /*4730*/  BRA.U UP3, `(.L_x_78) ;  /* 0x0000000103107547 */ /* 0x000ff6000b800000 */
[----:B------:R-:W-:Y:S04]  /*4740*/  MOV R6, UR48 ;  /* 0x0000003000067c02 */ /* 0x000fe80008000f00 */
[----:B------:R-:W-:Y:S04]  /*4750*/  SHF.L.U32 R6, R6, 0x1f, RZ ;  /* 0x0000001f06067819 */ /* 0x000fe800000006ff */
[----:B------:R-:W3:Y:S02]  /*4760*/  SYNCS.PHASECHK.TRANS64.TRYWAIT P2, [UR21+0x98], R6 ;  /* 0x00009806ff0075a7 */ /* 0x000ee40008041115 */
[----:B---3--:R-:W-:Y:S05]  /*4770*/  @!P2 BRA `(.L_x_79) ;  /* 0x000000480028a947 */ /* 0x008fea0003800000 */
.L_x_78:
[----:B------:R-:W-:Y:S05]  /*4780*/  @!P1 BRA `(.L_x_80) ;  /* 0x0000000000309947 */ /* 0x000fea0003800000 */
[----:B------:R-:W-:Y:S01]  /*4790*/  ISETP.NE.U32.AND P1, PT, R2, RZ, PT ;  /* 0x000000ff0200720c */ /* 0x000fe20003f25070 */
[----:B------:R-:W3:Y:S01]  /*47a0*/  LDCU.64 UR4, c[0x0][0x358] ;  /* 0x00006b00ff0477ac */ /* 0x000ee20008000a00 */
[----:B------:R-:W-:Y:S02]  /*47b0*/  IMAD.MOV.U32 R52, RZ, RZ, 0x1 ;  /* 0x00000001ff347424 */ /* 0x000fe400078e00ff */
[----:B------:R-:W-:Y:S11]  /*47c0*/  ISETP.NE.AND.EX P1, PT, R3, RZ, PT, P1 ;  /* 0x000000ff0300720c */ /* 0x000ff60003f25310 */
[----:B------:R-:W-:Y:S02]  /*47d0*/  @!UPT UIADD3 URZ, UPT, UPT, URZ, URZ, URZ ;  /* 0x000000fffffff290 */ /* 0x000fe4000fffe0ff */
[----:B------:R-:W4:Y:S01]  /*47e0*/  @P1 LDC.64 R10, c[0x0][0x888] ;  /* 0x00022200ff0a1b82 */ /* 0x000f220000000a00 */
[----:B--2---:R-:W-:Y:S04]  /*47f0*/  @P1 IMAD R0, R4, UR36, RZ ;  /* 0x0000002404001c24 */ /* 0x004fe8000f8e02ff */
[----:B----4-:R-:W-:Y:S04]  /*4800*/  @P1 IMAD.WIDE R10, R0, 0x4, R10 ;  /* 0x00000004000a1825 */ /* 0x010fe800078e020a */
[----:B------:R-:W-:Y:S01]  /*4810*/  HFMA2 R0, -RZ, RZ, 0, 5.9604644775390625e-08 ;  /* 0x00000001ff007431 */ /* 0x000fe200000001ff */
[----:B---3-5:R3:W5:Y:S04]  /*4820*/  @P1 LDG.E R27, desc[UR4][R10.64] ;  /* 0x000000040a1b1981 */ /* 0x028768000c1e1900 */
[----:B------:R-:W-:Y:S01]  /*4830*/  @!P1 PRMT R52, R0, 0x7610, R52 ;  /* 0x0000761000349816 */ /* 0x000fe20000000034 */
[----:B---3--:R-:W4:Y:S06]  /*4840*/  @!P1 LDC R27, c[0x0][0x880] ;  /* 0x00022000ff1b9b82 */ /* 0x008f2c0000000800 */
.L_x_80:
[----:B----45:R-:W-:Y:S01]  /*4850*/  @!P0 FSETP.EQ.AND P1, PT, R27, RZ, PT ;  /* 0x000000ff1b00820b */ /* 0x030fe20003f22000 */
[----:B------:R-:W-:Y:S01]  /*4860*/  @!UPT UIADD3 URZ, UPT, UPT, URZ, URZ, URZ ;  /* 0x000000fffffff290 */ /* 0x000fe2000fffe0ff */
[----:B------:R-:W-:Y:S11]  /*4870*/  @!P0 BRA `(.L_x_81) ;  /* 0x0000000000188947 */ /* 0x000ff60003800000 */
[----:B------:R-:W-:Y:S02]  /*4880*/  LOP3.LUT P0, RZ, R52, 0xff, RZ, 0xc0, !PT ;  /* 0x000000ff34ff7812 */ /* 0x000fe4000780c0ff */
[----:B------:R-:W-:Y:S04]  /*4890*/  ISETP.NE.U32.AND P1, PT, R2, RZ, PT ;  /* 0x000000ff0200720c */ /* 0x000fe80003f25070 */
[----:B------:R-:W-:Y:S04]  /*48a0*/  ISETP.NE.AND.EX P1, PT, R3, RZ, PT, P1 ;  /* 0x000000ff0300720c */ /* 0x000fe80003f25310 */
[----:B------:R-:W-:Y:S03]  /*48b0*/  PLOP3.LUT P1, PT, P1, PT, PT, 0x8, 0x80 ;  /* 0x000000000080781c */ /* 0x000fe60000f2e170 */
[----:B------:R-:W-:Y:S11]  /*48c0*/  @P0 FSETP.EQ.AND P1, PT, R27, RZ, PT ;  /* 0x000000ff1b00020b */ /* 0x000ff60003f22000 */
[----:B------:R-:W-:Y:S02]  /*48d0*/  @!UPT UIADD3 URZ, UPT, UPT, URZ, URZ, URZ ;  /* 0x000000fffffff290 */ /* 0x000fe4000fffe0ff */
.L_x_81:
[----:B------:R-:W3:Y:S01]  /*48e0*/  SYNCS.PHASECHK.TRANS64.TRYWAIT P2, [UR21+0x70], R9 ;  /* 0x00007009ff0075a7 */ /* 0x000ee20008041115 */
[----:B------:R-:W-:Y:S04]  /*48f0*/  ELECT P0, URZ, PT ;  /* 0x0000000000ff782f */ /* 0x000fe80003800000 */
[----:B------:R-:W-:Y:S11]  /*4900*/  PLOP3.LUT P1, PT, P1, P0, PT, 0xf2, 0x2f ;  /* 0x00000000002f781c */ /* 0x000ff60000f21e72 */
[----:B------:R-:W-:Y:S02]  /*4910*/  @!UPT UIADD3 URZ, UPT, UPT, URZ, URZ, URZ ;  /* 0x000000fffffff290 */ /* 0x000fe4000fffe0ff */
[----:B------:R-:W-:Y:S05]  /*4920*/  @!P1 IADD3 R8, P0, PT, R16, 0x580, RZ ;  /* 0x0000058010089810 */ /* 0x000fea0007f1e0ff */
[----:B--2---:R-:W-:Y:S01]  /*4930*/  @!P1 IMAD.X R6, RZ, RZ, R17, P0 ;  /* 0x000000ffff069224 */ /* 0x004fe200000e0611 */
[----:B---3--:R-:W-:Y:S07]  /*4940*/  @!P2 BRA `(.L_x_82) ;  /* 0x0000004400cca947 */ /* 0x008fee0003800000 */
.L_x_171:
[----:B------:R-:W-:Y:S01]  /*4950*/  @!P1 R2UR UR5, R8 ;  /* 0x00000000080592ca */ /* 0x000fe200000e0000 */
[----:B------:R-:W-:Y:S01]  /*4960*/  VOTEU.ALL UP0, P1 ;  /* 0x0000000000ff7886 */ /* 0x000fe20000800000 */
[----:B------:R-:W-:Y:S01]  /*4970*/  @!P1 R2UR UR4, R6 ;  /* 0x00000000060492ca */ /* 0x000fe200000e0000 */
[----:B--2---:R-:W-:Y:S01]  /*4980*/  @!P1 IMAD.MOV.U32 R0, RZ, RZ, 0x2000 ;  /* 0x00002000ff009424 */ /* 0x004fe200078e00ff */
[----:B------:R-:W-:Y:S01]  /*4990*/  UMOV UR6, 0x0 ;  /* 0x0000000000067882 */ /* 0x000fe20000000000 */
[----:B------:R-:W-:Y:S01]  /*49a0*/  UMOV UR7, 0x10000000 ;  /* 0x1000000000077882 */ /* 0x000fe20000000000 */
[----:B------:R-:W-:Y:S01]  /*49b0*/  @!UP0 UIADD3 UR32, UPT, UPT, UR21, 0x200, URZ ;  /* 0x0000020015208890 */ /* 0x000fe2000fffe0ff */
[----:B------:R-:W-:Y:S01]  /*49c0*/  @!P1 IADD3 R8, P0, PT, R16, 0x580, RZ ;  /* 0x0000058010089810 */ /* 0x000fe20007f1e0ff */
[----:B------:R-:W-:Y:S04]  /*49d0*/  VOTEU.ALL UP0, P1 ;  /* 0x0000000000ff7886 */ /* 0x000fe80000800000 */
[----:B------:R-:W-:Y:S02]  /*49e0*/  @!P1 IMAD.X R6, RZ, RZ, R17, P0 ;  /* 0x000000ffff069224 */ /* 0x000fe400000e0611 */
[----:B------:R-:W-:Y:S02]  /*49f0*/  IMAD.U32 R10, RZ, RZ, UR5 ;  /* 0x00000005ff0a7e24 */ /* 0x000fe4000f8e00ff */
[----:B------:R-:W-:Y:S03]  /*4a00*/  IMAD.U32 R11, RZ, RZ, UR4 ;  /* 0x00000004ff0b7e24 */ /* 0x000fe6000f8e00ff */
[----:B------:R-:W-:Y:S02]  /*4a10*/  @!P1 R2UR UR4, R10 ;  /* 0x000000000a0492ca */ /* 0x000fe400000e0000 */
[----:B------:R-:W-:Y:S11]  /*4a20*/  @!P1 R2UR UR5, R11 ;  /* 0x000000000b0592ca */ /* 0x000ff600000e0000 */
[----:B------:R-:W-:Y:S02]  /*4a30*/  @!UPT UIADD3 URZ, UPT, UPT, URZ, URZ, URZ ;  /* 0x000000fffffff290 */ /* 0x000fe4000fffe0ff */
[----:B------:R2:W-:Y:S01]  /*4a40*/  @!UP0 UTMALDG.3D [UR32], [UR4], desc[UR6] ;  /* 0x00000620040085b4 */ /* 0x0005e20008011000 */
[----:B------:R2:W-:Y:S01]  /*4a50*/  @!P1 SYNCS.ARRIVE.TRANS64.RED.A0TR RZ, [UR21+0x50], R0 ;  /* 0x00005000ffff99a7 */ /* 0x0005e20008300415 */
[----:B------:R-:W-:Y:S01]  /*4a60*/  SYNCS.ARRIVE.TRANS64.RED.A1T0 RZ, [UR40], RZ ;  /* 0x000000ffffff79a7 */ /* 0x000fe20008100428 */
[----:B------:R-:W3:Y:S02]  /*4a70*/  SYNCS.PHASECHK.TRANS64.TRYWAIT P2, [UR21+0x78], R9 ;  /* 0x00007809ff0075a7 */ /* 0x000ee40008041115 */
[----:B--23--:R-:W-:Y:S05]  /*4a80*/  @!P2 BRA `(.L_x_83) ;  /* 0x000000440094a947 */ /* 0x00cfea0003800000 */
.L_x_173:
        /* <DEDUP_REMOVED lines=8> */
[----:B------:R-:W-:Y:S01]  /*4b10*/  @!UP0 UIADD3 UR24, UPT, UPT, UR21, 0x2200, URZ ;  /* 0x0000220015188890 */ /* 0x000fe2000fffe0ff */
[----:B------:R-:W-:Y:S01]  /*4b20*/  VOTEU.ALL UP0, P1 ;  /* 0x0000000000ff7886 */ /* 0x000fe20000800000 */
[----:B------:R-:W-:Y:S01]  /*4b30*/  UMOV UR27, UR35 ;  /* 0x00000023001b7c82 */ /* 0x000fe20008000000 */
[----:B------:R-:W-:Y:S02]  /*4b40*/  UMOV UR28, UR36 ;  /* 0x00000024001c7c82 */ /* 0x000fe40008000000 */
[----:B------:R-:W-:Y:S02]  /*4b50*/  IMAD.U32 R10, RZ, RZ, UR5 ;  /* 0x00000005ff0a7e24 */ /* 0x000fe4000f8e00ff */
[----:B------:R-:W-:Y:S02]  /*4b60*/  IMAD.U32 R11, RZ, RZ, UR4 ;  /* 0x00000004ff0b7e24 */ /* 0x000fe4000f8e00ff */
[----:B------:R-:W-:Y:S01]  /*4b70*/  @!P1 IMAD.X R6, RZ, RZ, R17, P0 ;  /* 0x000000ffff069224 */ /* 0x000fe200000e0611 */
        /* <DEDUP_REMOVED lines=8> */
.L_x_175:
[----:B------:R-:W-:Y:S01]  /*4c00*/  @!P1 R2UR UR5, R8 ;  /* 0x00000000080592ca */ /* 0x000fe200000e0000 */
[----:B------:R-:W-:Y:S01]  /*4c10*/  VOTEU.ALL UP0, P1 ;  /* 0x0000000000ff7886 */ /* 0x000fe20000800000 */
[----:B------:R-:W-:Y:S01]  /*4c20*/  @!P1 R2UR UR4, R6 ;  /* 0x00000000060492ca */ /* 0x000fe200000e0000 */
[----:B--2---:R-:W-:Y:S01]  /*4c30*/  @!P1 IMAD.MOV.U32 R0, RZ, RZ, 0x2000 ;  /* 0x00002000ff009424 */ /* 0x004fe200078e00ff */
[----:B------:R-:W-:Y:S01]  /*4c40*/  UMOV UR6, 0x0 ;  /* 0x0000000000067882 */ /* 0x000fe20000000000 */
[----:B------:R-:W-:Y:S01]  /*4c50*/  UMOV UR7, 0x10000000 ;  /* 0x1000000000077882 */ /* 0x000fe20000000000 */
[----:B------:R-:W-:Y:S01]  /*4c60*/  @!UP0 UIADD3 UR18, UPT, UPT, UR34, 0x20, URZ ;  /* 0x0000002022128890 */ /* 0x000fe2000fffe0ff */
[----:B------:R-:W-:Y:S01]  /*4c70*/  VIADD R14, R14, 0x1 ;  /* 0x000000010e0e7836 */ /* 0x000fe20000000000 */
[----:B------:R-:W-:Y:S01]  /*4c80*/  @!UP0 UIADD3 UR16, UPT, UPT, UR21, 0x4200, URZ ;  /* 0x0000420015108890 */ /* 0x000fe2000fffe0ff */
[----:B------:R-:W-:Y:S01]  /*4c90*/  VOTEU.ALL UP0, P1 ;  /* 0x0000000000ff7886 */ /* 0x000fe20000800000 */
[----:B------:R-:W-:Y:S01]  /*4ca0*/  UMOV UR19, UR35 ;  /* 0x0000002300137c82 */ /* 0x000fe20008000000 */
[----:B------:R-:W-:Y:S02]  /*4cb0*/  UMOV UR20, UR36 ;  /* 0x0000002400147c82 */ /* 0x000fe40008000000 */
        /* <DEDUP_REMOVED lines=10> */
.L_x_177:
[----:B------:R-:W-:Y:S01]  /*4d60*/  @!P1 IADD3 R6, P0, PT, R16, 0x580, RZ ;  /* 0x0000058010069810 */ /* 0x000fe20007f1e0ff */
[----:B------:R-:W-:Y:S01]  /*4d70*/  VOTEU.ALL UP0, P1 ;  /* 0x0000000000ff7886 */ /* 0x000fe20000800000 */
[----:B------:R-:W-:Y:S01]  /*4d80*/  UMOV UR6, 0x0 ;  /* 0x0000000000067882 */ /* 0x000fe20000000000 */
[----:B------:R-:W-:Y:S01]  /*4d90*/  UMOV UR7, 0x10000000 ;  /* 0x1000000000077882 */ /* 0x000fe20000000000 */
[----:B------:R-:W-:Y:S01]  /*4da0*/  @!P1 R2UR UR5, R6 ;  /* 0x00000000060592ca */ /* 0x000fe200000e0000 */
[----:B--2---:R-:W-:Y:S01]  /*4db0*/  @!P1 IMAD.X R0, RZ, RZ, R17, P0 ;  /* 0x000000ffff009224 */ /* 0x004fe200000e0611 */
[----:B------:R-:W-:Y:S01]  /*4dc0*/  @!UP0 UIADD3 UR10, UPT, UPT, UR34, 0x30, URZ ;  /* 0x00000030220a8890 */ /* 0x000fe2000fffe0ff */
[----:B------:R-:W-:Y:S01]  /*4dd0*/  R2UR UR18, R54 ;  /* 0x00000000361272ca */ /* 0x000fe200000e0000 */
[----:B------:R-:W-:Y:S01]  /*4de0*/  @!UP0 UIADD3 UR8, UPT, UPT, UR21, 0x6200, URZ ;  /* 0x0000620015088890 */ /* 0x000fe2000fffe0ff */
[----:B------:R-:W-:Y:S01]  /*4df0*/  R2UR UR16, R55 ;  /* 0x00000000371072ca */ /* 0x000fe200000e0000 */
[----:B------:R-:W-:Y:S01]  /*4e00*/  @!UP0 UIADD3 UR9, UPT, UPT, UR21, 0x68, URZ ;  /* 0x0000006815098890 */ /* 0x000fe2000fffe0ff */
[----:B------:R-:W-:Y:S01]  /*4e10*/  @!P1 R2UR UR4, R0 ;  /* 0x00000000000492ca */ /* 0x000fe200000e0000 */
[----:B------:R-:W-:Y:S01]  /*4e20*/  VOTEU.ALL UP0, P1 ;  /* 0x0000000000ff7886 */ /* 0x000fe20000800000 */
[----:B------:R-:W-:Y:S01]  /*4e30*/  UMOV UR11, UR35 ;  /* 0x00000023000b7c82 */ /* 0x000fe20008000000 */
[----:B------:R-:W-:Y:S01]  /*4e40*/  UMOV UR12, UR36 ;  /* 0x00000024000c7c82 */ /* 0x000fe20008000000 */
[C---:B------:R-:W-:Y:S01]  /*4e50*/  ISETP.NE.AND P0, PT, R14.reuse, 0x2, PT ;  /* 0x000000020e00780c */ /* 0x040fe20003f05270 */
[----:B------:R-:W-:Y:S01]  /*4e60*/  UPLOP3.LUT UP3, UPT, UPT, UPT, UPT, 0x80, 0x8 ;  /* 0x000000000008789c */ /* 0x000fe20003f6f070 */
[----:B------:R-:W-:Y:S01]  /*4e70*/  IMAD.U32 R8, RZ, RZ, UR5 ;  /* 0x00000005ff087e24 */ /* 0x000fe2000f8e00ff */
[----:B------:R-:W-:Y:S01]  /*4e80*/  LOP3.LUT R15, R15, 0x1, RZ, 0x3c, !PT ;  /* 0x000000010f0f7812 */ /* 0x000fe200078e3cff */
[----:B------:R-:W-:Y:S01]  /*4e90*/  UMOV UR36, UR29 ;  /* 0x0000001d00247c82 */ /* 0x000fe20008000000 */
[----:B------:R-:W-:Y:S01]  /*4ea0*/  SEL R0, RZ, 0x1, P0 ;  /* 0x00000001ff007807 */ /* 0x000fe20000000000 */
[----:B------:R-:W-:Y:S01]  /*4eb0*/  UIADD3 UR20, UPT, UPT, UR13, UR18, URZ ;  /* 0x000000120d147290 */ /* 0x000fe2000fffe0ff */
[----:B------:R-:W-:Y:S01]  /*4ec0*/  SEL R14, R14, RZ, P0 ;  /* 0x000000ff0e0e7207 */ /* 0x000fe20000000000 */
[----:B------:R-:W-:Y:S01]  /*4ed0*/  UIADD3 UR16, UPT, UPT, UR14, UR16, URZ ;  /* 0x000000100e107290 */ /* 0x000fe2000fffe0ff */
[----:B------:R-:W-:Y:S01]  /*4ee0*/  IMAD.U32 R9, RZ, RZ, UR4 ;  /* 0x00000004ff097e24 */ /* 0x000fe2000f8e00ff */
[----:B------:R-:W-:Y:S02]  /*4ef0*/  @!P1 R2UR UR4, R8 ;  /* 0x00000000080492ca */ /* 0x000fe400000e0000 */
[----:B------:R-:W-:Y:S02]  /*4f00*/  LOP3.LUT R13, R13, R0, RZ, 0x3c, !PT ;  /* 0x000000000d0d7212 */ /* 0x000fe400078e3cff */
[----:B------:R-:W-:Y:S11]  /*4f10*/  @!P1 R2UR UR5, R9 ;  /* 0x00000000090592ca */ /* 0x000ff600000e0000 */
[----:B------:R-:W-:Y:S02]  /*4f20*/  @!UPT UIADD3 URZ, UPT, UPT, URZ, URZ, URZ ;  /* 0x000000fffffff290 */ /* 0x000fe4000fffe0ff */
[----:B------:R2:W-:Y:S01]  /*4f30*/  @!UP0 UTMALDG.3D [UR8], [UR4], desc[UR6] ;  /* 0x00000608040085b4 */ /* 0x0005e20008011000 */
[----:B------:R2:W-:Y:S01]  /*4f40*/  @!P1 SYNCS.ARRIVE.TRANS64.RED.A0TR RZ, [UR21+0x68], R7 ;  /* 0x00006807ffff99a7 */ /* 0x0005e20008300415 */
[----:B------:R-:W-:Y:S01]  /*4f50*/  SYNCS.ARRIVE.TRANS64.RED.A1T0 RZ, [UR37], RZ ;  /* 0x000000ffffff79a7 */ /* 0x000fe20008100425 */
[----:B------:R-:W-:Y:S05]  /*4f60*/  BRA.U UP1, `(.L_x_86) ;  /* 0xfffffff101707547 */ /* 0x000fea000b83ffff */
[----:B------:R-:W-:-:S04]  /*4f70*/  SHF.L.U32 R2, R15, 0x1f, RZ ;  /* 0x0000001f0f027819 */ /* 0x000fc800000006ff */
[----:B------:R-:W3:Y:S02]  /*4f80*/  SYNCS.PHASECHK.TRANS64.TRYWAIT P0, [UR21+0x70], R2 ;  /* 0x00007002ff0075a7 */ /* 0x000ee40008001115 */
[----:B---3--:R-:W-:Y:S05]  /*4f90*/  @!P0 BRA `(.L_x_87) ;  /* 0x0000004000988947 */ /* 0x008fea0003800000 */
.L_x_179:
[----:B------:R-:W4:Y:S02]  /*4fa0*/  SYNCS.PHASECHK.TRANS64.TRYWAIT P0, [UR21+0x78], R2 ;  /* 0x00007802ff0075a7 */ /* 0x000f240008001115 */
[----:B----4-:R-:W-:Y:S05]  /*4fb0*/  @!P0 BRA `(.L_x_88) ;  /* 0x0000004000a88947 */ /* 0x010fea0003800000 */
.L_x_181:
[----:B------:R-:W4:Y:S02]  /*4fc0*/  SYNCS.PHASECHK.TRANS64.TRYWAIT P0, [UR21+0x80], R2 ;  /* 0x00008002ff0075a7 */ /* 0x000f240008001115 */
[----:B----4-:R-:W-:Y:S05]  /*4fd0*/  @!P0 BRA `(.L_x_89) ;  /* 0x0000004000b88947 */ /* 0x010fea0003800000 */
.L_x_183:
[----:B---3--:R-:W-:-:S07]  /*4fe0*/  MOV R0, UR21 ;  /* 0x0000001500007c02 */ /* 0x008fce0008000f00 */
.L_x_90:
[----:B---3--:R-:W-:-:S04]  /*4ff0*/  SHF.L.U32 R2, R15, 0x1f, RZ ;  /* 0x0000001f0f027819 */ /* 0x008fc800000006ff */
[----:B------:R3:W4:Y:S03]  /*5000*/  SYNCS.PHASECHK.TRANS64.TRYWAIT P0, [R0+URZ+0x88], R2 ;  /* 0x00008802000075a7 */ /* 0x00072600080011ff */
[----:B----4-:R-:W-:Y:S05]  /*5010*/  @!P0 NANOSLEEP.SYNCS 0x989680 ;  /* 0x009896800000895d */ /* 0x010fea0003900000 */
[----:B------:R-:W4:Y:S02]  /*5020*/  @!P0 SYNCS.PHASECHK.TRANS64 P0, [R0+URZ+0x88], R2 ;  /* 0x00008802000085a7 */ /* 0x000f2400080010ff */
[----:B-12-4-:R-:W-:Y:S05]  /*5030*/  @P0 EXIT ;  /* 0x000000000000094d */ /* 0x016fea0003800000 */
[----:B------:R-:W-:Y:S05]  /*5040*/  BRA `(.L_x_90) ;  /* 0xfffffffc00e87947 */ /* 0x000fea000383ffff */
.L_x_75:
[----:B------:R-:W-:-:S06]  /*5050*/  UISETP.GE.AND UP0, UPT, UR17, 0x4, UPT ;  /* 0x000000041100788c */ /* 0x000fcc000bf06270 */
[----:B------:R-:W-:-:S13]  /*5060*/  PLOP3.LUT P0, PT, PT, PT, UP0, 0x80, 0x8 ;  /* 0x000000000008781c */ /* 0x000fda0003f0f008 */
[----:B------:R-:W-:Y:S05]  /*5070*/  @!P0 EXIT ;  /* 0x000000000000894d */ /* 0x000fea0003800000 */
[----:B------:R-:W1:Y:S08]  /*5080*/  S2UR UR4, SR_CgaCtaId ;  /* 0x00000000000479c3 */ /* 0x000e700000008800 */
[----:B------:R-:W-:Y:S01]  /*5090*/  BAR.SYNC.DEFER_BLOCKING 0x6, 0xa0 ;  /* 0x0182800000007b1d */ /* 0x000fe20000010000 */
[C---:B------:R-:W-:Y:S01]  /*50a0*/  IMAD.SHL.U32 R2, R67.reuse, 0x10, RZ ;  /* 0x0000001043027824 */ /* 0x040fe200078e00ff */
[C---:B------:R-:W-:Y:S01]  /*50b0*/  SHF.L.U32 R23, R67.reuse, 0x10, RZ ;  /* 0x0000001043177819 */ /* 0x040fe200000006ff */
[C---:B------:R-:W-:Y:S01]  /*50c0*/  IMAD.SHL.U32 R66, R67.reuse, 0x2, RZ ;  /* 0x0000000243427824 */ /* 0x040fe200078e00ff */
[----:B------:R-:W-:Y:S01]  /*50d0*/  LOP3.LUT R68, R67, 0x60, RZ, 0xc0, !PT ;  /* 0x0000006043447812 */ /* 0x000fe200078ec0ff */
[----:B------:R-:W-:Y:S01]  /*50e0*/  HFMA2 R63, -RZ, RZ, 0, 5.9604644775390625e-08 ;  /* 0x00000001ff3f7431 */ /* 0x000fe200000001ff */
[----:B------:R-:W-:-:S02]  /*50f0*/  UMOV UR45, 0x400 ;  /* 0x00000400002d7882 */ /* 0x000fc40000000000 */
[----:B------:R-:W2:Y:S01]  /*5100*/  LDC.64 R50, c[0x0][0x8b0] ;  /* 0x00022c00ff327b82 */ /* 0x000ea20000000a00 */
[----:B------:R-:W-:Y:S01]  /*5110*/  LOP3.LUT R3, R2, 0x60, RZ, 0xc0, !PT ;  /* 0x0000006002037812 */ /* 0x000fe200078ec0ff */
[----:B------:R-:W-:Y:S01]  /*5120*/  HFMA2 R61, -RZ, RZ, 0, 0 ;  /* 0x00000000ff3d7431 */ /* 0x000fe200000001ff */
[----:B------:R-:W-:Y:S01]  /*5130*/  LOP3.LUT R65, R67, 0x2, RZ, 0xc0, !PT ;  /* 0x0000000243417812 */ /* 0x000fe200078ec0ff */
[----:B------:R-:W-:Y:S01]  /*5140*/  IMAD.MOV.U32 R22, RZ, RZ, RZ ;  /* 0x000000ffff167224 */ /* 0x000fe200078e00ff */
[----:B------:R-:W-:Y:S01]  /*5150*/  LOP3.LUT R66, R3, 0xc, R66, 0xf8, !PT ;  /* 0x0000000c03427812 */ /* 0x000fe200078ef842 */
[----:B------:R-:W-:Y:S01]  /*5160*/  IMAD.MOV.U32 R59, RZ, RZ, RZ ;  /* 0x000000ffff3b7224 */ /* 0x000fe200078e00ff */
[----:B------:R-:W-:Y:S01]  /*5170*/  LOP3.LUT R23, R23, 0x600000, RZ, 0xc0, !PT ;  /* 0x0060000017177812 */ /* 0x000fe200078ec0ff */
[----:B------:R-:W3:Y:S01]  /*5180*/  LDC.64 R48, c[0x0][0x8a8] ;  /* 0x00022a00ff307b82 */ /* 0x000ee20000000a00 */
[----:B------:R-:W-:Y:S01]  /*5190*/  LOP3.LUT R66, R66, 0x790, R2, 0xf8, !PT ;  /* 0x0000079042427812 */ /* 0x000fe200078ef802 */
[----:B------:R-:W4:Y:S01]  /*51a0*/  LDCU UR59, c[0x0][0x370] ;  /* 0x00006e00ff3b77ac */ /* 0x000f220008000800 */
[----:B------:R-:W-:-:S02]  /*51b0*/  LOP3.LUT R67, R67, 0x4, RZ, 0xc0, !PT ;  /* 0x0000000443437812 */ /* 0x000fc400078ec0ff */
[----:B------:R-:W-:Y:S01]  /*51c0*/  MOV R62, RZ ;  /* 0x000000ff003e7202 */ /* 0x000fe20000000f00 */
[----:B------:R-:W2:Y:S01]  /*51d0*/  LDCU UR43, c[0x0][0xb0c] ;  /* 0x00016180ff2b77ac */ /* 0x000ea20008000800 */
[----:B-1----:R-:W-:Y:S01]  /*51e0*/  ULEA UR45, UR4, UR45, 0x18 ;  /* 0x0000002d042d7291 */ /* 0x002fe2000f8ec0ff */
[----:B------:R-:W1:Y:S03]  /*51f0*/  LDCU UR39, c[0x0][0xb30] ;  /* 0x00016600ff2777ac */ /* 0x000e660008000800 */
[----:B------:R-:W-:Y:S01]  /*5200*/  UIADD3 UR4, UPT, UPT, UR45, 0x200, URZ ;  /* 0x000002002d047890 */ /* 0x000fe2000fffe0ff */
[----:B------:R-:W1:Y:S04]  /*5210*/  LDCU.64 UR56, c[0x0][0x888] ;  /* 0x00011100ff3877ac */ /* 0x000e680008000a00 */
[----:B------:R-:W4:Y:S01]  /*5220*/  LDS R0, [UR45+0x150] ;  /* 0x0001502dff007984 */ /* 0x000f220008000800 */
[----:B------:R-:W-:Y:S01]  /*5230*/  IMAD.U32 R57, RZ, RZ, UR4 ;  /* 0x00000004ff397e24 */ /* 0x000fe2000f8e00ff */
[----:B------:R-:W1:Y:S03]  /*5240*/  LDCU.64 UR40, c[0x0][0xb28] ;  /* 0x00016500ff2877ac */ /* 0x000e660008000a00 */
[----:B------:R-:W-:Y:S01]  /*5250*/  IMAD R66, R66, 0x4, R57 ;  /* 0x0000000442427824 */ /* 0x000fe200078e0239 */
[----:B------:R-:W1:Y:S03]  /*5260*/  LDCU.64 UR62, c[0x0][0x890] ;  /* 0x00011200ff3e77ac */ /* 0x000e660008000a00 */
[--C-:B------:R-:W-:Y:S01]  /*5270*/  IMAD R65, R65, -0x10, R66.reuse ;  /* 0xfffffff041417824 */ /* 0x100fe200078e0242 */
[----:B------:R-:W1:Y:S01]  /*5280*/  LDCU.128 UR52, c[0x0][0xb10] ;  /* 0x00016200ff3477ac */ /* 0x000e620008000c00 */
[----:B------:R-:W-:Y:S01]  /*5290*/  IMAD R64, R67, -0x10, R66 ;  /* 0xfffffff043407824 */ /* 0x000fe200078e0242 */
[----:B------:R-:W1:Y:S01]  /*52a0*/  LDCU UR58, c[0x0][0x374] ;  /* 0x00006e80ff3a77ac */ /* 0x000e620008000800 */
[----:B------:R-:W-:Y:S01]  /*52b0*/  UMOV UR47, URZ ;  /* 0x000000ff002f7c82 */ /* 0x000fe20008000000 */
[----:B------:R-:W-:Y:S01]  /*52c0*/  UMOV UR46, URZ ;  /* 0x000000ff002e7c82 */ /* 0x000fe20008000000 */
[----:B-1234-:R-:W-:-:S07]  /*52d0*/  IMAD.IADD R23, R0, 0x1, R23 ;  /* 0x0000000100177824 */ /* 0x01efce00078e0217 */
.L_x_134:
[----:B------:R-:W-:Y:S02]  /*52e0*/  LEA R3, R59, UR45, 0x3 ;  /* 0x0000002d3b037c11 */ /* 0x000fe4000f8e18ff */
[----:B------:R-:W-:Y:S02]  /*52f0*/  SHF.L.U32 R0, R61, 0x1f, RZ ;  /* 0x0000001f3d007819 */ /* 0x000fe400000006ff */
[----:B-1----:R-:W-:Y:S02]  /*5300*/  LEA R4, R59, UR45, 0x4 ;  /* 0x0000002d3b047c11 */ /* 0x002fe4000f8e20ff */
[----:B------:R-:W1:Y:S02]  /*5310*/  SYNCS.PHASECHK.TRANS64.TRYWAIT P0, [R3+URZ+0xa0], R0 ;  /* 0x0000a000030075a7 */ /* 0x000e6400080011ff */
[----:B-12---:R-:W-:Y:S05]  /*5320*/  @!P0 BRA `(.L_x_91) ;  /* 0x0000003c00fc8947 */ /* 0x006fea0003800000 */
.L_x_184:
        /* <DEDUP_REMOVED lines=8> */
[----:B--2---:R-:W-:Y:S11]  /*53b0*/  LOP3.LUT P0, RZ, R6, 0x1, RZ, 0xc0, !PT ;  /* 0x0000000106ff7812 */ /* 0x004ff6000780c0ff */
[----:B------:R-:W-:Y:S02]  /*53c0*/  @!UPT UIADD3 URZ, UPT, UPT, URZ, URZ, URZ ;  /* 0x000000fffffff290 */ /* 0x000fe4000fffe0ff */
[----:B---3--:R-:W-:Y:S01]  /*53d0*/  VOTEU.ANY UP1, P0 ;  /* 0x0000000000ff7886 */ /* 0x008fe20000020100 */
[----:B------:R-:W-:Y:S01]  /*53e0*/  PLOP3.LUT P0, PT, PT, PT, UP1, 0x80, 0x8 ;  /* 0x000000000008781c */ /* 0x000fe20003f0f018 */
[----:B------:R-:W-:Y:S11]  /*53f0*/  UP2UR UR61, UPR, URZ, 0x2 ;  /* 0x00000002ff3d7883 */ /* 0x000ff60008000000 */
[----:B------:R-:W-:Y:S01]  /*5400*/  @!UPT UIADD3 URZ, UPT, UPT, URZ, URZ, URZ ;  /* 0x000000fffffff290 */ /* 0x000fe2000fffe0ff */
[----:B-1----:R-:W-:Y:S02]  /*5410*/  @P0 SHF.R.U32.HI R0, RZ, 0x10, R5 ;  /* 0x00000010ff000819 */ /* 0x002fe40000011605 */
        /* <DEDUP_REMOVED lines=12> */
[----:B------:R-:W2:Y:S01]  /*54e0*/  LDCU UR12, c[0x0][0xb20] ;  /* 0x00016400ff0c77ac */ /* 0x000ea20008000800 */
[----:B------:R-:W-:Y:S02]  /*54f0*/  UIMAD.WIDE.U32 UR4, UR58, UR55, URZ ;  /* 0x000000373a0472a5 */ /* 0x000fe4000f8e00ff */
[----:B------:R-:W-:Y:S02]  /*5500*/  UIMAD.WIDE.U32 UR6, UR59, UR52, URZ ;  /* 0x000000343b0672a5 */ /* 0x000fe4000f8e00ff */
[----:B------:R-:W-:Y:S02]  /*5510*/  UISETP.NE.AND UP0, UPT, UR54, 0x1, UPT ;  /* 0x000000013600788c */ /* 0x000fe4000bf05270 */
[----:B------:R-:W-:Y:S02]  /*5520*/  UIMAD.WIDE.U32 UR8, UR37, UR55, URZ ;  /* 0x00000037250872a5 */ /* 0x000fe4000f8e00ff */
[----:B------:R-:W-:Y:S02]  /*5530*/  UIMAD.WIDE.U32 UR10, UR38, UR52, URZ ;  /* 0x00000034260a72a5 */ /* 0x000fe4000f8e00ff */
[----:B------:R-:W-:Y:S02]  /*5540*/  UISETP.NE.AND UP1, UPT, UR43, 0x1, UPT ;  /* 0x000000012b00788c */ /* 0x000fe4000bf25270 */
[----:B------:R-:W-:Y:S01]  /*5550*/  UISETP.NE.AND UP2, UPT, UR42, 0x1, UPT ;  /* 0x000000012a00788c */ /* 0x000fe2000bf45270 */
[----:B------:R-:W-:Y:S02]  /*5560*/  UMOV UR4, UR5 ;  /* 0x0000000500047c82 */ /* 0x000fe40008000000 */
[----:B--2---:R-:W-:Y:S03]  /*5570*/  USHF.R.U32.HI UR5, URZ, UR12, UR4 ;  /* 0x0000000cff057299 */ /* 0x004fe60008011604 */
[----:B------:R-:W-:Y:S02]  /*5580*/  UMOV UR4, UR7 ;  /* 0x0000000700047c82 */ /* 0x000fe40008000000 */
[----:B------:R-:W-:Y:S02]  /*5590*/  USHF.R.U32.HI UR7, URZ, UR53, UR4 ;  /* 0x00000035ff077299 */ /* 0x000fe40008011604 */
[----:B------:R-:W-:Y:S02]  /*55a0*/  USEL UR4, UR58, UR5, !UP0 ;  /* 0x000000053a047287 */ /* 0x000fe4000c000000 */
[----:B------:R-:W-:Y:S01]  /*55b0*/  USEL UR7, UR59, UR7, !UP1 ;  /* 0x000000073b077287 */ /* 0x000fe2000c800000 */
[----:B------:R-:W-:Y:S01]  /*55c0*/  UMOV UR5, UR9 ;  /* 0x0000000900057c82 */ /* 0x000fe20008000000 */
[----:B------:R-:W-:Y:S02]  /*55d0*/  UIMAD.WIDE.U32 UR8, UR4, UR40, URZ ;  /* 0x00000028040872a5 */ /* 0x000fe4000f8e00ff */
[----:B------:R-:W-:Y:S03]  /*55e0*/  USHF.R.U32.HI UR6, URZ, UR12, UR5 ;  /* 0x0000000cff067299 */ /* 0x000fe60008011605 */
[----:B------:R-:W-:Y:S01]  /*55f0*/  UMOV UR5, UR11 ;  /* 0x0000000b00057c82 */ /* 0x000fe20008000000 */
[----:B------:R-:W-:Y:S02]  /*5600*/  UIMAD.WIDE.U32 UR10, UR7, UR40, URZ ;  /* 0x00000028070a72a5 */ /* 0x000fe4000f8e00ff */
[----:B------:R-:W-:Y:S02]  /*5610*/  USHF.R.U32.HI UR12, URZ, UR53, UR5 ;  /* 0x00000035ff0c7299 */ /* 0x000fe40008011605 */
[----:B------:R-:W-:Y:S01]  /*5620*/  USEL UR6, UR37, UR6, !UP0 ;  /* 0x0000000625067287 */ /* 0x000fe2000c000000 */
[----:B------:R-:W-:Y:S02]  /*5630*/  UMOV UR5, UR9 ;  /* 0x0000000900057c82 */ /* 0x000fe40008000000 */
[----:B------:R-:W-:Y:S01]  /*5640*/  UMOV UR10, UR11 ;  /* 0x0000000b000a7c82 */ /* 0x000fe20008000000 */
[----:B------:R-:W-:Y:S02]  /*5650*/  @UP2 USHF.R.U32.HI UR4, URZ, UR41, UR5 ;  /* 0x00000029ff042299 */ /* 0x000fe40008011605 */
[----:B------:R-:W-:Y:S02]  /*5660*/  @UP2 USHF.R.U32.HI UR7, URZ, UR41, UR10 ;  /* 0x00000029ff072299 */ /* 0x000fe4000801160a */
[----:B------:R-:W-:Y:S02]  /*5670*/  UIMAD UR4, UR42, UR4, URZ ;  /* 0x000000042a0472a4 */ /* 0x000fe4000f8e02ff */
        /* <DEDUP_REMOVED lines=8> */
[----:B------:R-:W-:Y:S02]  /*5700*/  USEL UR11, UR6, UR4, !UP2 ;  /* 0x00000004060b7287 */ /* 0x000fe4000d000000 */
[----:B------:R-:W-:Y:S02]  /*5710*/  UIADD3 UR8, UPT, UPT, -UR5, URZ, URZ ;  /* 0x000000ff05087290 */ /* 0x000fe4000fffe1ff */
[----:B------:R-:W-:Y:S01]  /*5720*/  UIADD3 UR10, UPT, UPT, -UR11, URZ, URZ ;  /* 0x000000ff0b0a7290 */ /* 0x000fe2000fffe1ff */
[----:B------:R-:W-:Y:S01]  /*5730*/  @!UP0 UMOV UR4, UR9 ;  /* 0x0000000900048c82 */ /* 0x000fe20008000000 */
[----:B------:R-:W-:Y:S02]  /*5740*/  UIADD3 UR9, UPT, UPT, -UR6, URZ, URZ ;  /* 0x000000ff06097290 */ /* 0x000fe4000fffe1ff */
[----:B------:R-:W-:Y:S02]  /*5750*/  @!UP0 USHF.R.U32.HI UR4, URZ, UR41, UR4 ;  /* 0x00000029ff048299 */ /* 0x000fe40008011604 */
[----:B------:R-:W-:Y:S02]  /*5760*/  UIMAD UR10, UR42, UR10, UR6 ;  /* 0x0000000a2a0a72a4 */ /* 0x000fe4000f8e0206 */
[----:B------:R-:W-:Y:S04]  /*5770*/  @!UP0 USEL UR4, UR5, UR4, !UP2 ;  /* 0x0000000405048287 */ /* 0x000fe8000d000000 */
[----:B------:R-:W-:Y:S02]  /*5780*/  @!UP0 UIMAD UR10, UR7, UR10, UR4 ;  /* 0x0000000a070a82a4 */ /* 0x000fe4000f8e0204 */
[----:B------:R-:W-:Y:S02]  /*5790*/  @!UP0 UIADD3 UR11, UPT, UPT, UR11, -UR4, URZ ;  /* 0x800000040b0b8290 */ /* 0x000fe4000fffe0ff */
[----:B------:R-:W-:Y:S02]  /*57a0*/  UIMAD UR7, UR43, UR8, UR38 ;  /* 0x000000082b0772a4 */ /* 0x000fe4000f8e0226 */
[----:B------:R-:W-:Y:S02]  /*57b0*/  @!UP0 UIMAD UR6, UR11, UR42, UR5 ;  /* 0x0000002a0b0682a4 */ /* 0x000fe4000f8e0205 */
[----:B------:R-:W-:Y:S01]  /*57c0*/  UIMAD UR4, UR54, UR9, UR37 ;  /* 0x00000009360472a4 */ /* 0x000fe2000f8e0225 */
[----:B------:R-:W-:Y:S02]  /*57d0*/  @!UP0 UMOV UR5, UR10 ;  /* 0x0000000a00058c82 */ /* 0x000fe40008000000 */
[----:B------:R-:W-:Y:S02]  /*57e0*/  UIMAD UR38, UR5, UR43, UR7 ;  /* 0x0000002b052672a4 */ /* 0x000fe4000f8e0207 */
[----:B------:R-:W-:Y:S11]  /*57f0*/  UIMAD UR37, UR6, UR54, UR4 ;  /* 0x00000036062572a4 */ /* 0x000ff6000f8e0204 */
[----:B------:R-:W-:Y:S01]  /*5800*/  @!UPT UIADD3 URZ, UPT, UPT, URZ, URZ, URZ ;  /* 0x000000fffffff290 */ /* 0x000fe2000fffe0ff */
.L_x_92:
[----:B------:R-:W-:Y:S01]  /*5810*/  UISETP.NE.AND UP0, UPT, UR39, 0x1, UPT ;  /* 0x000000012700788c */ /* 0x000fe2000bf05270 */
[----:B------:R-:W-:Y:S01]  /*5820*/  LOP3.LUT P0, RZ, R57, 0x1b0, RZ, 0xc0, !PT ;  /* 0x000001b039ff7812 */ /* 0x000fe2000780c0ff */
[----:B------:R-:W-:Y:S01]  /*5830*/  USHF.L.U32 UR50, UR16, 0x7, URZ ;  /* 0x0000000710327899 */ /* 0x000fe200080006ff */
[----:B------:R-:W-:Y:S01]  /*5840*/  BSSY.RECONVERGENT B6, `(.L_x_93) ;  /* 0x0000034000067945 */ /* 0x000fe20003800200 */
[----:B------:R-:W-:Y:S01]  /*5850*/  USHF.L.U32 UR49, UR20, 0x6, URZ ;  /* 0x0000000614317899 */ /* 0x000fe200080006ff */
[----:B------:R-:W-:Y:S06]  /*5860*/  IADD3 R59, PT, PT, R59, 0x1, RZ ;  /* 0x000000013b3b7810 */ /* 0x000fec0007ffe0ff */
[----:B------:R-:W2:Y:S01]  /*5870*/  @!UP0 LDCU.128 UR12, c[0x0][0xb10] ;  /* 0x00016200ff0c87ac */ /* 0x000ea20008000c00 */
[----:B------:R-:W3:Y:S01]  /*5880*/  @!UP0 LDCU UR5, c[0x0][0xb0c] ;  /* 0x00016180ff0587ac */ /* 0x000ee20008000800 */
[----:B------:R-:W4:Y:S01]  /*5890*/  @!UP0 LDCU UR10, c[0x0][0xb20] ;  /* 0x00016400ff0a87ac */ /* 0x000f220008000800 */
[----:B--2---:R-:W-:Y:S02]  /*58a0*/  UIMAD.WIDE.U32 UR8, UR38, UR12, URZ ;  /* 0x0000000c260872a5 */ /* 0x004fe4000f8e00ff */
[----:B------:R-:W-:Y:S02]  /*58b0*/  UIMAD.WIDE.U32 UR6, UR37, UR15, URZ ;  /* 0x0000000f250672a5 */ /* 0x000fe4000f8e00ff */
[----:B------:R-:W-:Y:S03]  /*58c0*/  @!UP0 UISETP.NE.AND UP1, UPT, UR14, 0x1, UPT ;  /* 0x000000010e00888c */ /* 0x000fe6000bf25270 */
[----:B------:R-:W-:Y:S01]  /*58d0*/  @!UP0 UMOV UR4, UR9 ;  /* 0x0000000900048c82 */ /* 0x000fe20008000000 */
[----:B---3--:R-:W-:Y:S02]  /*58e0*/  @!UP0 UISETP.NE.AND UP2, UPT, UR5, 0x1, UPT ;  /* 0x000000010500888c */ /* 0x008fe4000bf45270 */
[----:B------:R-:W-:Y:S01]  /*58f0*/  @!UP0 USHF.R.U32.HI UR4, URZ, UR13, UR4 ;  /* 0x0000000dff048299 */ /* 0x000fe20008011604 */
[----:B------:R-:W-:Y:S02]  /*5900*/  @!UP0 UMOV UR6, UR7 ;  /* 0x0000000700068c82 */ /* 0x000fe40008000000 */
[----:B----4-:R-:W-:Y:S02]  /*5910*/  @!UP0 USHF.R.U32.HI UR6, URZ, UR10, UR6 ;  /* 0x0000000aff068299 */ /* 0x010fe40008011606 */
[----:B------:R-:W-:Y:S02]  /*5920*/  @!UP0 USEL UR7, UR38, UR4, !UP2 ;  /* 0x0000000426078287 */ /* 0x000fe4000d000000 */
[----:B------:R-:W-:Y:S04]  /*5930*/  @!UP0 USEL UR6, UR37, UR6, !UP1 ;  /* 0x0000000625068287 */ /* 0x000fe8000c800000 */
[----:B------:R-:W-:Y:S02]  /*5940*/  @!UP0 UIADD3 UR4, UPT, UPT, -UR7, UR6, URZ ;  /* 0x0000000607048290 */ /* 0x000fe4000fffe1ff */
[----:B------:R-:W-:Y:S02]  /*5950*/  @!UP0 UIADD3 UR6, UPT, UPT, UR7, -UR6, URZ ;  /* 0x8000000607068290 */ /* 0x000fe4000fffe0ff */
[----:B------:R-:W-:Y:S02]  /*5960*/  @!UP0 UIMAD UR38, UR4, UR5, UR38 ;  /* 0x00000005042682a4 */ /* 0x000fe4000f8e0226 */
[----:B------:R-:W-:Y:S01]  /*5970*/  @!UP0 UIMAD UR37, UR6, UR14, UR37 ;  /* 0x0000000e062582a4 */ /* 0x000fe2000f8e0225 */
[----:B------:R-:W-:Y:S11]  /*5980*/  @!P0 BRA `(.L_x_94) ;  /* 0x00000000007c8947 */ /* 0x000ff60003800000 */
[----:B------:R-:W2:Y:S01]  /*5990*/  LDCU.64 UR8, c[0x4][0x80] ;  /* 0x01001000ff0877ac */ /* 0x000ea20008000a00 */
[----:B------:R-:W-:Y:S01]  /*59a0*/  MOV R2, 0x0 ;  /* 0x0000000000027802 */ /* 0x000fe20000000f00 */
[----:B------:R-:W-:Y:S02]  /*59b0*/  HFMA2 R12, -RZ, RZ, 0, 5.9604644775390625e-08 ;  /* 0x00000001ff0c7431 */ /* 0x000fe400000001ff */
[----:B------:R-:W-:Y:S01]  /*59c0*/  IMAD.MOV.U32 R8, RZ, RZ, 0x70 ;  /* 0x00000070ff087424 */ /* 0x000fe200078e00ff */
[----:B------:R3:W4:Y:S01]  /*59d0*/  LDC.64 R14, c[0x4][R2] ;  /* 0x01000000020e7b82 */ /* 0x0007220000000a00 */
[----:B------:R-:W1:Y:S01]  /*59e0*/  LDCU.64 UR6, c[0x4][0x88] ;  /* 0x01001100ff0677ac */ /* 0x000e620008000a00 */
[----:B------:R-:W-:Y:S01]  /*59f0*/  IMAD.MOV.U32 R13, RZ, RZ, RZ ;  /* 0x000000ffff0d7224 */ /* 0x000fe200078e00ff */
[----:B------:R-:W1:Y:S01]  /*5a00*/  LDCU.64 UR4, c[0x4][0x8] ;  /* 0x01000100ff0477ac */ /* 0x000e620008000a00 */
[----:B--2---:R-:W-:Y:S01]  /*5a10*/  MOV R5, UR9 ;  /* 0x0000000900057c02 */ /* 0x004fe20008000f00 */
[----:B------:R-:W-:Y:S01]  /*5a20*/  IMAD.U32 R4, RZ, RZ, UR8 ;  /* 0x00000008ff047e24 */ /* 0x000fe2000f8e00ff */
[----:B-1----:R-:W-:Y:S01]  /*5a30*/  MOV R7, UR7 ;  /* 0x0000000700077c02 */ /* 0x002fe20008000f00 */
[----:B------:R-:W-:Y:S01]  /*5a40*/  IMAD.U32 R6, RZ, RZ, UR6 ;  /* 0x00000006ff067e24 */ /* 0x000fe2000f8e00ff */
[----:B------:R-:W-:Y:S01]  /*5a50*/  MOV R11, UR5 ;  /* 0x00000005000b7c02 */ /* 0x000fe20008000f00 */
[----:B------:R-:W-:Y:S02]  /*5a60*/  IMAD.U32 R10, RZ, RZ, UR4 ;  /* 0x00000004ff0a7e24 */ /* 0x000fe4000f8e00ff */
[----:B------:R-:W-:Y:S07]  /*5a70*/  LEPC R20, `(.L_x_95) ;  /* 0x000000001014794e */ /* 0x000fee0000000000 */
[----:B---345:R-:W-:Y:S05]  /*5a80*/  CALL.ABS.NOINC R14 ;  /* 0x000000000e007343 */ /* 0x038fea0003c00000 */
.L_x_95:
[----:B------:R-:W1:Y:S01]  /*5a90*/  LDCU.64 UR8, c[0x4][0x80] ;  /* 0x01001000ff0877ac */ /* 0x000e620008000a00 */
[----:B------:R-:W2:Y:S01]  /*5aa0*/  LDC.64 R2, c[0x4][R2] ;  /* 0x0100000002027b82 */ /* 0x000ea20000000a00 */
[----:B------:R-:W-:Y:S02]  /*5ab0*/  HFMA2 R12, -RZ, RZ, 0, 5.9604644775390625e-08 ;  /* 0x00000001ff0c7431 */ /* 0x000fe400000001ff */
[----:B------:R-:W-:Y:S02]  /*5ac0*/  IMAD.MOV.U32 R8, RZ, RZ, 0x70 ;  /* 0x00000070ff087424 */ /* 0x000fe400078e00ff */
[----:B------:R-:W-:Y:S01]  /*5ad0*/  IMAD.MOV.U32 R13, RZ, RZ, RZ ;  /* 0x000000ffff0d7224 */ /* 0x000fe200078e00ff */
[----:B------:R-:W3:Y:S01]  /*5ae0*/  LDCU.64 UR6, c[0x4][0x88] ;  /* 0x01001100ff0677ac */ /* 0x000ee20008000a00 */
[----:B------:R-:W4:Y:S01]  /*5af0*/  LDCU.64 UR4, c[0x4][0x8] ;  /* 0x01000100ff0477ac */ /* 0x000f220008000a00 */
[----:B-1----:R-:W-:Y:S02]  /*5b00*/  MOV R4, UR8 ;  /* 0x0000000800047c02 */ /* 0x002fe40008000f00 */
[----:B------:R-:W-:Y:S02]  /*5b10*/  MOV R5, UR9 ;  /* 0x0000000900057c02 */ /* 0x000fe40008000f00 */
[----:B---3--:R-:W-:Y:S01]  /*5b20*/  MOV R7, UR7 ;  /* 0x0000000700077c02 */ /* 0x008fe20008000f00 */
[----:B------:R-:W-:Y:S01]  /*5b30*/  IMAD.U32 R6, RZ, RZ, UR6 ;  /* 0x00000006ff067e24 */ /* 0x000fe2000f8e00ff */
[----:B----4-:R-:W-:Y:S01]  /*5b40*/  MOV R11, UR5 ;  /* 0x00000005000b7c02 */ /* 0x010fe20008000f00 */
[----:B------:R-:W-:Y:S02]  /*5b50*/  IMAD.U32 R10, RZ, RZ, UR4 ;  /* 0x00000004ff0a7e24 */ /* 0x000fe4000f8e00ff */
[----:B------:R-:W-:Y:S07]  /*5b60*/  LEPC R20, `(.L_x_94) ;  /* 0x000000001014794e */ /* 0x000fee0000000000 */
[----:B--2---:R-:W-:Y:S05]  /*5b70*/  CALL.ABS.NOINC R2 ;  /* 0x0000000002007343 */ /* 0x004fea0003c00000 */
.L_x_94:
[----:B------:R-:W-:Y:S05]  /*5b80*/  BSYNC.RECONVERGENT B6 ;  /* 0x0000000000067941 */ /* 0x000fea0003800200 */
.L_x_93:
[----:B------:R-:W-:Y:S01]  /*5b90*/  R2UR UR4, R56 ;  /* 0x00000000380472ca */ /* 0x000fe200000e0000 */
[----:B------:R-:W-:Y:S01]  /*5ba0*/  UISETP.NE.U32.AND UP0, UPT, UR62, URZ, UPT ;  /* 0x000000ff3e00728c */ /* 0x000fe2000bf05070 */
[----:B------:R-:W-:Y:S02]  /*5bb0*/  ISETP.NE.U32.AND P4, PT, R50, RZ, PT ;  /* 0x000000ff3200720c */ /* 0x000fe40003f85070 */
[----:B------:R-:W-:Y:S01]  /*5bc0*/  ISETP.NE.U32.AND P2, PT, RZ, UR56, PT ;  /* 0x00000038ff007c0c */ /* 0x000fe2000bf45070 */
[----:B------:R-:W-:Y:S01]  /*5bd0*/  UISETP.NE.AND.EX UP1, UPT, UR63, URZ, UPT, UP0 ;  /* 0x000000ff3f00728c */ /* 0x000fe2000bf25300 */
[----:B------:R-:W-:Y:S01]  /*5be0*/  ISETP.NE.AND.EX P4, PT, R51, RZ, PT, P4 ;  /* 0x000000ff3300720c */ /* 0x000fe20003f85340 */
[----:B------:R-:W-:Y:S01]  /*5bf0*/  UPLOP3.LUT UP0, UPT, UPT, UPT, UPT, 0x40, 0x4 ;  /* 0x000000000004789c */ /* 0x000fe20003f0e870 */
[----:B------:R-:W-:Y:S05]  /*5c00*/  ISETP.NE.AND.EX P2, PT, RZ, UR57, PT, P2 ;  /* 0x00000039ff007c0c */ /* 0x000fea000bf45320 */
[----:B------:R-:W-:Y:S06]  /*5c10*/  UISETP.NE.AND UP2, UPT, UR4, URZ, UPT ;  /* 0x000000ff0400728c */ /* 0x000fec000bf45270 */
[----:B------:R-:W-:Y:S05]  /*5c20*/  PLOP3.LUT P1, PT, PT, PT, UP2, 0x80, 0x8 ;  /* 0x000000000008781c */ /* 0x000fea0003f2f028 */
[----:B------:R-:W-:Y:S06]  /*5c30*/  @UP2 UPLOP3.LUT UP0, UPT, UPT, UPT, UP1, 0x80, 0x8 ;  /* 0x000000000008289c */ /* 0x000fec0003f0f010 */
[----:B------:R-:W-:Y:S01]  /*5c40*/  PLOP3.LUT P0, PT, PT, PT, UP0, 0x80, 0x8 ;  /* 0x000000000008781c */ /* 0x000fe20003f0f008 */
[----:B------:R-:W-:Y:S01]  /*5c50*/  @!UPT UIADD3 URZ, UPT, UPT, URZ, URZ, URZ ;  /* 0x000000fffffff290 */ /* 0x000fe2000fffe0ff */
[----:B------:R-:W-:Y:S11]  /*5c60*/  BRA.U !UP1, `(.L_x_96) ;  /* 0x00000001093c7547 */ /* 0x000ff6000b800000 */
[----:B------:R-:W-:Y:S01]  /*5c70*/  UISETP.NE.U32.AND UP0, UPT, UR56, URZ, UPT ;  /* 0x000000ff3800728c */ /* 0x000fe2000bf05070 */
[----:B-1----:R-:W-:Y:S01]  /*5c80*/  HFMA2 R0, -RZ, RZ, 0, 5.9604644775390625e-08 ;  /* 0x00000001ff007431 */ /* 0x002fe200000001ff */
[----:B------:R-:W1:Y:S01]  /*5c90*/  LDCU.64 UR8, c[0x0][0x358] ;  /* 0x00006b00ff0877ac */ /* 0x000e620008000a00 */
[----:B------:R-:W-:Y:S01]  /*5ca0*/  IMAD.MOV.U32 R52, RZ, RZ, 0x1 ;  /* 0x00000001ff347424 */ /* 0x000fe200078e00ff */
[----:B------:R-:W-:Y:S06]  /*5cb0*/  UISETP.NE.AND.EX UP0, UPT, UR57, URZ, UPT, UP0 ;  /* 0x000000ff3900728c */ /* 0x000fec000bf05300 */
[----:B------:R-:W-:Y:S05]  /*5cc0*/  PLOP3.LUT P3, PT, PT, PT, UP0, 0x80, 0x8 ;  /* 0x000000000008781c */ /* 0x000fea0003f6f008 */
[----:B------:R-:W2:Y:S01]  /*5cd0*/  @UP0 LDCU.64 UR4, c[0x0][0x888] ;  /* 0x00011100ff0407ac */ /* 0x000ea20008000a00 */
[----:B------:R-:W-:Y:S07]  /*5ce0*/  @UP0 UIMAD UR6, UR36, UR62, URZ ;  /* 0x0000003e240602a4 */ /* 0x000fee000f8e02ff */
[----:B------:R-:W-:Y:S01]  /*5cf0*/  @!P3 PRMT R52, R0, 0x7610, R52 ;  /* 0x000076100034b816 */ /* 0x000fe20000000034 */
[----:B--2---:R-:W-:Y:S06]  /*5d00*/  @UP0 UIMAD.WIDE UR4, UR6, 0x4, UR4 ;  /* 0x00000004060408a5 */ /* 0x004fec000f8e0204 */
[----:B------:R-:W-:Y:S01]  /*5d10*/  IMAD.U32 R2, RZ, RZ, UR4 ;  /* 0x00000004ff027e24 */ /* 0x000fe2000f8e00ff */
[----:B------:R-:W-:Y:S04]  /*5d20*/  MOV R3, UR5 ;  /* 0x0000000500037c02 */ /* 0x000fe80008000f00 */
[----:B------:R-:W2:Y:S01]  /*5d30*/  @!UP0 LDCU UR4, c[0x0][0x880] ;  /* 0x00011000ff0487ac */ /* 0x000ea20008000800 */
[----:B-1---5:R3:W5:Y:S02]  /*5d40*/  @P3 LDG.E R27, desc[UR8][R2.64] ;  /* 0x00000008021b3981 */ /* 0x022764000c1e1900 */
[----:B--23--:R-:W-:Y:S02]  /*5d50*/  @!P3 IMAD.U32 R27, RZ, RZ, UR4 ;  /* 0x00000004ff1bbe24 */ /* 0x00cfe4000f8e00ff */
.L_x_96:
[----:B------:R-:W-:Y:S05]  /*5d60*/  @!P4 BRA `(.L_x_97) ;  /* 0x000000000024c947 */ /* 0x000fea0003800000 */
[----:B------:R-:W-:Y:S01]  /*5d70*/  ISETP.NE.U32.AND P3, PT, R48, RZ, PT ;  /* 0x000000ff3000720c */ /* 0x000fe20003f65070 */
[----:B------:R-:W2:Y:S03]  /*5d80*/  LDCU.64 UR4, c[0x0][0x358] ;  /* 0x00006b00ff0477ac */ /* 0x000ea60008000a00 */
[----:B------:R-:W-:Y:S11]  /*5d90*/  ISETP.NE.AND.EX P3, PT, R49, RZ, PT, P3 ;  /* 0x000000ff3100720c */ /* 0x000ff60003f65330 */
[----:B------:R-:W-:Y:S02]  /*5da0*/  @!UPT UIADD3 URZ, UPT, UPT, URZ, URZ, URZ ;  /* 0x000000fffffff290 */ /* 0x000fe4000fffe0ff */
[----:B------:R-:W3:Y:S01]  /*5db0*/  @P3 LDC.64 R2, c[0x0][0x8a8] ;  /* 0x00022a00ff023b82 */ /* 0x000ee20000000a00 */
[----:B-1----:R-:W-:Y:S04]  /*5dc0*/  @P3 IMAD R0, R50, UR36, RZ ;  /* 0x0000002432003c24 */ /* 0x002fe8000f8e02ff */
[----:B---3--:R-:W-:Y:S05]  /*5dd0*/  @P3 IMAD.WIDE R2, R0, 0x4, R2 ;  /* 0x0000000400023825 */ /* 0x008fea00078e0202 */
[----:B--2--5:R2:W5:Y:S02]  /*5de0*/  @P3 LDG.E R24, desc[UR4][R2.64] ;  /* 0x0000000402183981 */ /* 0x024564000c1e1900 */
[----:B--2---:R-:W3:Y:S02]  /*5df0*/  @!P3 LDC R24, c[0x0][0x8a0] ;  /* 0x00022800ff18bb82 */ /* 0x004ee40000000800 */
.L_x_97:
[----:B-----5:R-:W-:Y:S01]  /*5e00*/  FSETP.NEU.AND P3, PT, R27, RZ, PT ;  /* 0x000000ff1b00720b */ /* 0x020fe20003f6d000 */
[----:B------:R-:W-:Y:S01]  /*5e10*/  BSSY B1, `(.L_x_98) ;  /* 0x0000039000017945 */ /* 0x000fe20003800000 */
[----:B------:R-:W-:Y:S01]  /*5e20*/  SEL R3, RZ, 0xffffffff, P2 ;  /* 0xffffffffff037807 */ /* 0x000fe20001000000 */
[----:B------:R-:W-:Y:S01]  /*5e30*/  IMAD.MOV.U32 R72, RZ, RZ, 0x1 ;  /* 0x00000001ff487424 */ /* 0x000fe200078e00ff */
[----:B------:R-:W-:Y:S01]  /*5e40*/  @P1 LOP3.LUT P2, RZ, R52, 0xff, RZ, 0xc0, !PT ;  /* 0x000000ff34ff1812 */ /* 0x000fe2000784c0ff */
[C---:B------:R-:W-:Y:S01]  /*5e50*/  IMAD R25, R22.reuse, 0x40, R23 ;  /* 0x0000004016197824 */ /* 0x040fe200078e0217 */
[----:B-1----:R-:W-:Y:S01]  /*5e60*/  @P1 SEL R0, RZ, 0xffffffff, P3 ;  /* 0xffffffffff001807 */ /* 0x002fe20001800000 */
[----:B------:R-:W-:Y:S01]  /*5e70*/  IMAD R60, R67, -0x10, R65 ;  /* 0xfffffff0433c7824 */ /* 0x000fe200078e0241 */
[----:B------:R-:W-:Y:S01]  /*5e80*/  LOP3.LUT R63, R63, 0x1, RZ, 0x3c, !PT ;  /* 0x000000013f3f7812 */ /* 0x000fe200078e3cff */
[----:B------:R-:W-:Y:S01]  /*5e90*/  IMAD.MOV.U32 R71, RZ, RZ, RZ ;  /* 0x000000ffff477224 */ /* 0x000fe200078e00ff */
[C---:B------:R-:W-:Y:S02]  /*5ea0*/  @P0 SEL R0, R3.reuse, R0, !P2 ;  /* 0x0000000003000207 */ /* 0x040fe40005000000 */
[----:B------:R-:W-:Y:S02]  /*5eb0*/  CS2R R38, SRZ ;  /* 0x0000000000267805 */ /* 0x000fe4000001ff00 */
[----:B------:R-:W-:Y:S02]  /*5ec0*/  LEA R70, R22, UR45, 0x3 ;  /* 0x0000002d16467c11 */ /* 0x000fe4000f8e18ff */
[----:B------:R-:W-:Y:S02]  /*5ed0*/  CS2R R36, SRZ ;  /* 0x0000000000247805 */ /* 0x000fe4000001ff00 */
[----:B------:R-:W-:Y:S02]  /*5ee0*/  @P1 LOP3.LUT R0, R0, 0x1, RZ, 0xc0, !PT ;  /* 0x0000000100001812 */ /* 0x000fe400078ec0ff */
[----:B------:R-:W-:Y:S02]  /*5ef0*/  CS2R R34, SRZ ;  /* 0x0000000000227805 */ /* 0x000fe4000001ff00 */
[----:B------:R-:W-:Y:S02]  /*5f00*/  PLOP3.LUT P2, PT, PT, PT, UP1, 0x80, 0x8 ;  /* 0x000000000008781c */ /* 0x000fe40003f4f018 */
[----:B------:R-:W-:Y:S02]  /*5f10*/  CS2R R32, SRZ ;  /* 0x0000000000207805 */ /* 0x000fe4000001ff00 */
[----:B------:R-:W-:Y:S02]  /*5f20*/  ISETP.NE.U32.OR P5, PT, R0, 0x1, !P1 ;  /* 0x000000010000780c */ /* 0x000fe40004fa5470 */
[----:B------:R-:W-:Y:S02]  /*5f30*/  CS2R R42, SRZ ;  /* 0x00000000002a7805 */ /* 0x000fe4000001ff00 */
[----:B------:R-:W-:Y:S02]  /*5f40*/  LOP3.LUT P4, R58, R52, 0xff, RZ, 0xc0, !PT ;  /* 0x000000ff343a7812 */ /* 0x000fe4000788c0ff */
[----:B------:R-:W-:Y:S02]  /*5f50*/  CS2R R40, SRZ ;  /* 0x0000000000287805 */ /* 0x000fe4000001ff00 */
[----:B------:R-:W-:Y:S02]  /*5f60*/  SEL R2, RZ, 0xffffffff, P3 ;  /* 0xffffffffff027807 */ /* 0x000fe40001800000 */
[----:B------:R-:W-:Y:S02]  /*5f70*/  CS2R R46, SRZ ;  /* 0x00000000002e7805 */ /* 0x000fe4000001ff00 */
[----:B------:R-:W-:Y:S02]  /*5f80*/  P2R R69, PR, RZ, 0x20 ;  /* 0x00000020ff457803 */ /* 0x000fe40000000000 */
[----:B------:R-:W-:Y:S02]  /*5f90*/  CS2R R44, SRZ ;  /* 0x00000000002c7805 */ /* 0x000fe4000001ff00 */
[----:B------:R-:W-:Y:S02]  /*5fa0*/  @P2 SEL R2, R3, R2, !P4 ;  /* 0x0000000203022207 */ /* 0x000fe40006000000 */
[----:B------:R-:W-:Y:S02]  /*5fb0*/  @P5 SHF.L.U32 R0, R63, 0x1f, RZ ;  /* 0x0000001f3f005819 */ /* 0x000fe400000006ff */
[----:B------:R-:W-:Y:S02]  /*5fc0*/  LOP3.LUT R2, R2, 0x1, RZ, 0xc0, !PT ;  /* 0x0000000102027812 */ /* 0x000fe400078ec0ff */
[----:B------:R1:W2:Y:S02]  /*5fd0*/  @P5 SYNCS.PHASECHK.TRANS64.TRYWAIT P1, [UR45+0x50], R0 ;  /* 0x00005000ff0055a7 */ /* 0x0002a4000802112d */
[----:B------:R-:W-:Y:S04]  /*5fe0*/  ISETP.NE.U32.AND P2, PT, R2, 0x1, PT ;  /* 0x000000010200780c */ /* 0x000fe80003f45070 */
[----:B------:R-:W-:Y:S02]  /*5ff0*/  P2R R73, PR, RZ, 0x4 ;  /* 0x00000004ff497803 */ /* 0x000fe40000000000 */
[----:B-1----:R-:W-:Y:S04]  /*6000*/  SHF.L.U32 R0, R62, 0x1f, RZ ;  /* 0x0000001f3e007819 */ /* 0x002fe800000006ff */
[----:B------:R1:W4:Y:S01]  /*6010*/  SYNCS.PHASECHK.TRANS64.TRYWAIT P0, [R70+URZ+0xc0], R0 ;  /* 0x0000c000460075a7 */ /* 0x00032200080011ff */
[----:B--2---:R-:W-:Y:S01]  /*6020*/  @P5 SEL R72, RZ, 0x1, !P1 ;  /* 0x00000001ff485807 */ /* 0x004fe20004800000 */
[----:B-1----:R-:W-:Y:S06]  /*6030*/  @!P5 BRA `(.L_x_99) ;  /* 0x000000000058d947 */ /* 0x002fec0003800000 */
[----:B------:R-:W-:Y:S01]  /*6040*/  IMAD.MOV.U32 R39, RZ, RZ, RZ ;  /* 0x000000ffff277224 */ /* 0x000fe200078e00ff */
[----:B------:R-:W-:Y:S01]  /*6050*/  ISETP.NE.AND P1, PT, R72, RZ, PT ;  /* 0x000000ff4800720c */ /* 0x000fe20003f25270 */
[----:B------:R-:W-:Y:S01]  /*6060*/  BSSY B0, `(.L_x_100) ;  /* 0x000000c000007945 */ /* 0x000fe20003800000 */
[----:B------:R-:W-:Y:S02]  /*6070*/  CS2R R46, SRZ ;  /* 0x00000000002e7805 */ /* 0x000fe4000001ff00 */
[----:B------:R-:W-:Y:S02]  /*6080*/  CS2R R44, SRZ ;  /* 0x00000000002c7805 */ /* 0x000fe4000001ff00 */
[----:B------:R-:W-:Y:S02]  /*6090*/  CS2R R42, SRZ ;  /* 0x00000000002a7805 */ /* 0x000fe4000001ff00 */
[----:B------:R-:W-:Y:S02]  /*60a0*/  CS2R R40, SRZ ;  /* 0x0000000000287805 */ /* 0x000fe4000001ff00 */
[----:B------:R-:W-:Y:S02]  /*60b0*/  CS2R R34, SRZ ;  /* 0x0000000000227805 */ /* 0x000fe4000001ff00 */
[----:B------:R-:W-:Y:S02]  /*60c0*/  CS2R R32, SRZ ;  /* 0x0000000000207805 */ /* 0x000fe4000001ff00 */
[----:B------:R-:W-:Y:S01]  /*60d0*/  CS2R R36, SRZ ;  /* 0x0000000000247805 */ /* 0x000fe2000001ff00 */
[----:B------:R-:W-:Y:S06]  /*60e0*/  @P1 BRA `(.L_x_101) ;  /* 0x00000000000c1947 */ /* 0x000fec0003800000 */
[----:B------:R-:W-:Y:S04]  /*60f0*/  SHF.L.U32 R3, R63, 0x1f, RZ ;  /* 0x0000001f3f037819 */ /* 0x000fe800000006ff */
[----:B------:R-:W1:Y:S02]  /*6100*/  SYNCS.PHASECHK.TRANS64.TRYWAIT P1, [UR45+0x50], R3 ;  /* 0x00005003ff0075a7 */ /* 0x000e64000802112d */
[----:B-1----:R-:W-:Y:S05]  /*6110*/  @!P1 BRA `(.L_x_102) ;  /* 0x0000003000949947 */ /* 0x002fea0003800000 */
.L_x_101:
[----:B------:R-:W-:Y:S05]  /*6120*/  BSYNC B0 ;  /* 0x0000000000007941 */ /* 0x000fea0003800000 */
.L_x_100:
[----:B------:R-:W-:Y:S01]  /*6130*/  ISETP.NE.AND P1, PT, R73, RZ, PT ;  /* 0x000000ff4900720c */ /* 0x000fe20003f25270 */
[----:B------:R-:W-:Y:S11]  /*6140*/  HFMA2 R71, -RZ, RZ, 0, 5.9604644775390625e-08 ;  /* 0x00000001ff477431 */ /* 0x000ff600000001ff */
[----:B------:R-:W-:Y:S01]  /*6150*/  @!UPT UIADD3 URZ, UPT, UPT, URZ, URZ, URZ ;  /* 0x000000fffffff290 */ /* 0x000fe2000fffe0ff */
[----:B------:R2:W1:Y:S04]  /*6160*/  @P1 LDS.128 R44, [R66] ;  /* 0x00000000422c1984 */ /* 0x0004680000000c00 */
[----:B------:R2:W1:Y:S04]  /*6170*/  @P1 LDS.128 R40, [R65+0x10] ;  /* 0x0000100041281984 */ /* 0x0004680000000c00 */
[----:B------:R2:W1:Y:S04]  /*6180*/  @P1 LDS.128 R32, [R64+0x20] ;  /* 0x0000200040201984 */ /* 0x0004680000000c00 */
[----:B------:R2:W1:Y:S02]  /*6190*/  @P1 LDS.128 R36, [R60+0x30] ;  /* 0x000030003c241984 */ /* 0x0004640000000c00 */
.L_x_99:
[----:B------:R-:W-:Y:S05]  /*61a0*/  BSYNC B1 ;  /* 0x0000000000017941 */ /* 0x000fea0003800000 */
.L_x_98:
[----:B-1----:R-:W-:Y:S04]  /*61b0*/  SHF.R.U32.HI R2, RZ, 0x15, R25 ;  /* 0x00000015ff027819 */ /* 0x002fe80000011619 */
[----:B------:R-:W-:Y:S01]  /*61c0*/  LOP3.LUT P1, RZ, R2, 0x3, R53, 0x48, !PT ;  /* 0x0000000302ff7812 */ /* 0x000fe20007824835 */
[----:B------:R-:W-:Y:S01]  /*61d0*/  @!UPT UIADD3 URZ, UPT, UPT, URZ, URZ, URZ ;  /* 0x000000fffffff290 */ /* 0x000fe2000fffe0ff */
[----:B----4-:R-:W-:Y:S11]  /*61e0*/  @P0 BRA `(.L_x_103) ;  /* 0x0000000000080947 */ /* 0x010ff60003800000 */
[----:B------:R-:W1:Y:S02]  /*61f0*/  SYNCS.PHASECHK.TRANS64.TRYWAIT P0, [R70+URZ+0xc0], R0 ;  /* 0x0000c000460075a7 */ /* 0x000e6400080011ff */
[----:B-1----:R-:W-:Y:S05]  /*6200*/  @!P0 BRA `(.L_x_104) ;  /* 0x0000003000708947 */ /* 0x002fea0003800000 */
.L_x_103:
[----:B------:R-:W-:Y:S05]  /*6210*/  @!P1 BRA `(.L_x_105) ;  /* 0x0000000000409947 */ /* 0x000fea0003800000 */
[----:B------:R-:W4:Y:S01]  /*6220*/  LDCU.64 UR8, c[0x4][0x70] ;  /* 0x01000e00ff0877ac */ /* 0x000f220008000a00 */
[----:B------:R-:W-:Y:S01]  /*6230*/  MOV R3, 0x0 ;  /* 0x0000000000037802 */ /* 0x000fe20000000f00 */
[----:B------:R-:W-:Y:S02]  /*6240*/  HFMA2 R12, -RZ, RZ, 0, 5.9604644775390625e-08 ;  /* 0x00000001ff0c7431 */ /* 0x000fe400000001ff */
[----:B------:R-:W-:Y:S02]  /*6250*/  IMAD.MOV.U32 R8, RZ, RZ, 0x192 ;  /* 0x00000192ff087424 */ /* 0x000fe400078e00ff */
[----:B------:R-:W-:Y:S01]  /*6260*/  IMAD.MOV.U32 R13, RZ, RZ, RZ ;  /* 0x000000ffff0d7224 */ /* 0x000fe200078e00ff */
[----:B------:R-:W5:Y:S01]  /*6270*/  LDCU.64 UR6, c[0x4][0x78] ;  /* 0x01000f00ff0677ac */ /* 0x000f620008000a00 */
[----:B------:R-:W1:Y:S01]  /*6280*/  LDC.64 R2, c[0x4][R3] ;  /* 0x0100000003027b82 */ /* 0x000e620000000a00 */
[----:B------:R-:W2:Y:S01]  /*6290*/  LDCU.64 UR4, c[0x4][0x10] ;  /* 0x01000200ff0477ac */ /* 0x000ea20008000a00 */
[----:B----4-:R-:W-:Y:S01]  /*62a0*/  MOV R5, UR9 ;  /* 0x0000000900057c02 */ /* 0x010fe20008000f00 */
[----:B------:R-:W-:Y:S01]  /*62b0*/  IMAD.U32 R4, RZ, RZ, UR8 ;  /* 0x00000008ff047e24 */ /* 0x000fe2000f8e00ff */
[----:B-----5:R-:W-:Y:S01]  /*62c0*/  MOV R7, UR7 ;  /* 0x0000000700077c02 */ /* 0x020fe20008000f00 */
[----:B------:R-:W-:Y:S01]  /*62d0*/  IMAD.U32 R6, RZ, RZ, UR6 ;  /* 0x00000006ff067e24 */ /* 0x000fe2000f8e00ff */
[----:B--2---:R-:W-:Y:S01]  /*62e0*/  MOV R11, UR5 ;  /* 0x00000005000b7c02 */ /* 0x004fe20008000f00 */
[----:B------:R-:W-:Y:S02]  /*62f0*/  IMAD.U32 R10, RZ, RZ, UR4 ;  /* 0x00000004ff0a7e24 */ /* 0x000fe4000f8e00ff */
[----:B------:R-:W-:Y:S07]  /*6300*/  LEPC R20, `(.L_x_105) ;  /* 0x000000001014794e */ /* 0x000fee0000000000 */
[----:B-1-3--:R-:W-:Y:S05]  /*6310*/  CALL.ABS.NOINC R2 ;  /* 0x0000000002007343 */ /* 0x00afea0003c00000 */
.L_x_105:
[----:B------:R-:W-:Y:S01]  /*6320*/  LOP3.LUT R20, R44, 0xffffe000, RZ, 0xc0, !PT ;  /* 0xffffe0002c147812 */ /* 0x000fe200078ec0ff */
[----:B------:R-:W-:Y:S05]  /*6330*/  WARPSYNC.ALL ;  /* 0x0000000000007948 */ /* 0x000fea0003800000 */
[----:B------:R-:W-:Y:S01]  /*6340*/  R2UR UR4, R25 ;  /* 0x00000000190472ca */ /* 0x000fe200000e0000 */
[----:B------:R-:W-:Y:S01]  /*6350*/  BSSY.RECONVERGENT B0, `(.L_x_106) ;  /* 0x0000058000007945 */ /* 0x000fe20003800200 */
[----:B------:R-:W-:Y:S11]  /*6360*/  ISETP.NE.AND P0, PT, R68, RZ, PT ;  /* 0x000000ff4400720c */ /* 0x000ff60003f05270 */
[----:B------:R-:W1:Y:S02]  /*6370*/  LDTM.x16 R4, tmem[UR4] ;  /* 0x00000004000479ee */ /* 0x000e640008240000 */
[C---:B-1-3--:R-:W-:Y:S01]  /*6380*/  FMUL R0, R24.reuse, R4 ;  /* 0x0000000418007220 */ /* 0x04afe20000400000 */
[C---:B------:R-:W-:Y:S01]  /*6390*/  FMUL R2, R24.reuse, R5 ;  /* 0x0000000518027220 */ /* 0x040fe20000400000 */
[C---:B------:R-:W-:Y:S01]  /*63a0*/  FMUL R4, R24.reuse, R8 ;  /* 0x0000000818047220 */ /* 0x040fe20000400000 */
[C---:B------:R-:W-:Y:S01]  /*63b0*/  FMUL R5, R24.reuse, R9 ;  /* 0x0000000918057220 */ /* 0x040fe20000400000 */
[C---:B------:R-:W-:Y:S01]  /*63c0*/  FMUL R8, R24.reuse, R12 ;  /* 0x0000000c18087220 */ /* 0x040fe20000400000 */
[C---:B------:R-:W-:Y:S01]  /*63d0*/  FMUL R9, R24.reuse, R13 ;  /* 0x0000000d18097220 */ /* 0x040fe20000400000 */
[C---:B------:R-:W-:Y:S01]  /*63e0*/  FMUL R12, R24.reuse, R16 ;  /* 0x00000010180c7220 */ /* 0x040fe20000400000 */
[----:B------:R-:W-:Y:S01]  /*63f0*/  LOP3.LUT R16, R45, 0xffffe000, RZ, 0xc0, !PT ;  /* 0xffffe0002d107812 */ /* 0x000fe200078ec0ff */
[----:B------:R-:W-:Y:S01]  /*6400*/  FMUL R13, R24, R17 ;  /* 0x00000011180d7220 */ /* 0x000fe20000400000 */
[----:B------:R-:W-:Y:S01]  /*6410*/  LOP3.LUT R17, R46, 0xffffe000, RZ, 0xc0, !PT ;  /* 0xffffe0002e117812 */ /* 0x000fe200078ec0ff */
[----:B------:R-:W-:Y:S01]  /*6420*/  FFMA R28, R27, R20, R0 ;  /* 0x000000141b1c7223 */ /* 0x000fe20000000000 */
[----:B------:R-:W-:Y:S01]  /*6430*/  LOP3.LUT R0, R47, 0xffffe000, RZ, 0xc0, !PT ;  /* 0xffffe0002f007812 */ /* 0x000fe200078ec0ff */
[C---:B------:R-:W-:Y:S01]  /*6440*/  FMUL R3, R24.reuse, R6 ;  /* 0x0000000618037220 */ /* 0x040fe20000400000 */
[C---:B------:R-:W-:Y:S01]  /*6450*/  FMUL R6, R24.reuse, R10 ;  /* 0x0000000a18067220 */ /* 0x040fe20000400000 */
[C---:B------:R-:W-:Y:S01]  /*6460*/  FMUL R7, R24.reuse, R7 ;  /* 0x0000000718077220 */ /* 0x040fe20000400000 */
[----:B------:R-:W-:Y:S01]  /*6470*/  F2FP.TF32.F32.PACK_B R28, R28 ;  /* 0x0000001cff1c723e */ /* 0x000fe200024050ff */
[C---:B------:R-:W-:Y:S01]  /*6480*/  FMUL R10, R24.reuse, R14 ;  /* 0x0000000e180a7220 */ /* 0x040fe20000400000 */
[----:B------:R-:W-:Y:S01]  /*6490*/  FMUL R14, R24, R18 ;  /* 0x00000012180e7220 */ /* 0x000fe20000400000 */
[----:B------:R-:W-:Y:S01]  /*64a0*/  LOP3.LUT R18, R40, 0xffffe000, RZ, 0xc0, !PT ;  /* 0xffffe00028127812 */ /* 0x000fe200078ec0ff */
[----:B------:R-:W-:Y:S01]  /*64b0*/  FFMA R29, R27, R16, R2 ;  /* 0x000000101b1d7223 */ /* 0x000fe20000000002 */
[----:B------:R-:W-:Y:S01]  /*64c0*/  LOP3.LUT R2, R41, 0xffffe000, RZ, 0xc0, !PT ;  /* 0xffffe00029027812 */ /* 0x000fe200078ec0ff */
[----:B------:R-:W-:Y:S01]  /*64d0*/  FFMA R30, R27, R17, R3 ;  /* 0x000000111b1e7223 */ /* 0x000fe20000000003 */
[----:B------:R-:W-:Y:S01]  /*64e0*/  LOP3.LUT R3, R43, 0xffffe000, RZ, 0xc0, !PT ;  /* 0xffffe0002b037812 */ /* 0x000fe200078ec0ff */
[C---:B------:R-:W-:Y:S01]  /*64f0*/  FFMA R31, R27.reuse, R0, R7 ;  /* 0x000000001b1f7223 */ /* 0x040fe20000000007 */
[----:B------:R-:W-:Y:S01]  /*6500*/  LOP3.LUT R0, R42, 0xffffe000, RZ, 0xc0, !PT ;  /* 0xffffe0002a007812 */ /* 0x000fe200078ec0ff */
[C---:B------:R-:W-:Y:S01]  /*6510*/  FFMA R4, R27.reuse, R18, R4 ;  /* 0x000000121b047223 */ /* 0x040fe20000000004 */
[----:B------:R-:W-:Y:S01]  /*6520*/  F2FP.TF32.F32.PACK_B R29, R29 ;  /* 0x0000001dff1d723e */ /* 0x000fe200024050ff */
[C---:B------:R-:W-:Y:S01]  /*6530*/  FFMA R5, R27.reuse, R2, R5 ;  /* 0x000000021b057223 */ /* 0x040fe20000000005 */
[----:B------:R-:W-:Y:S01]  /*6540*/  FMUL R11, R24, R11 ;  /* 0x0000000b180b7220 */ /* 0x000fe20000400000 */
[----:B------:R-:W-:Y:S01]  /*6550*/  F2FP.TF32.F32.PACK_B R30, R30 ;  /* 0x0000001eff1e723e */ /* 0x000fe200024050ff */
[C---:B------:R-:W-:Y:S01]  /*6560*/  FFMA R6, R27.reuse, R0, R6 ;  /* 0x000000001b067223 */ /* 0x040fe20000000006 */
[----:B------:R-:W-:Y:S01]  /*6570*/  F2FP.TF32.F32.PACK_B R31, R31 ;  /* 0x0000001fff1f723e */ /* 0x000fe200024050ff */
[----:B------:R-:W-:Y:S01]  /*6580*/  FFMA R7, R27, R3, R11 ;  /* 0x000000031b077223 */ /* 0x000fe2000000000b */
[----:B------:R-:W-:Y:S01]  /*6590*/  LOP3.LUT R2, R32, 0xffffe000, RZ, 0xc0, !PT ;  /* 0xffffe00020027812 */ /* 0x000fe200078ec0ff */
[----:B------:R-:W-:Y:S01]  /*65a0*/  FMUL R15, R24, R15 ;  /* 0x0000000f180f7220 */ /* 0x000fe20000400000 */
[----:B------:R-:W-:Y:S01]  /*65b0*/  LOP3.LUT R16, R33, 0xffffe000, RZ, 0xc0, !PT ;  /* 0xffffe00021107812 */ /* 0x000fe200078ec0ff */
[----:B------:R1:W-:Y:S01]  /*65c0*/  STS.128 [R66], R28 ;  /* 0x0000001c42007388 */ /* 0x0003e20000000c00 */
[----:B------:R-:W-:Y:S01]  /*65d0*/  LOP3.LUT R0, R34, 0xffffe000, RZ, 0xc0, !PT ;  /* 0xffffe00022007812 */ /* 0x000fe200078ec0ff */
[----:B------:R-:W-:Y:S01]  /*65e0*/  FFMA R8, R27, R2, R8 ;  /* 0x000000021b087223 */ /* 0x000fe20000000008 */
[----:B------:R-:W-:Y:S01]  /*65f0*/  LOP3.LUT R2, R35, 0xffffe000, RZ, 0xc0, !PT ;  /* 0xffffe00023027812 */ /* 0x000fe200078ec0ff */
[C---:B------:R-:W-:Y:S01]  /*6600*/  FFMA R9, R27.reuse, R16, R9 ;  /* 0x000000101b097223 */ /* 0x040fe20000000009 */
[----:B------:R-:W-:Y:S01]  /*6610*/  F2FP.TF32.F32.PACK_B R4, R4 ;  /* 0x00000004ff04723e */ /* 0x000fe200024050ff */
[C---:B------:R-:W-:Y:S01]  /*6620*/  FFMA R10, R27.reuse, R0, R10 ;  /* 0x000000001b0a7223 */ /* 0x040fe2000000000a */
[----:B------:R-:W-:Y:S01]  /*6630*/  F2FP.TF32.F32.PACK_B R5, R5 ;  /* 0x00000005ff05723e */ /* 0x000fe200024050ff */
[----:B------:R-:W-:Y:S01]  /*6640*/  FFMA R11, R27, R2, R15 ;  /* 0x000000021b0b7223 */ /* 0x000fe2000000000f */
[----:B------:R-:W-:Y:S01]  /*6650*/  F2FP.TF32.F32.PACK_B R6, R6 ;  /* 0x00000006ff06723e */ /* 0x000fe200024050ff */
[----:B------:R-:W-:Y:S01]  /*6660*/  FMUL R19, R24, R19 ;  /* 0x0000001318137220 */ /* 0x000fe20000400000 */
[----:B------:R-:W-:Y:S02]  /*6670*/  F2FP.TF32.F32.PACK_B R7, R7 ;  /* 0x00000007ff07723e */ /* 0x000fe400024050ff */
[----:B------:R-:W-:Y:S02]  /*6680*/  LOP3.LUT R3, R36, 0xffffe000, RZ, 0xc0, !PT ;  /* 0xffffe00024037812 */ /* 0x000fe400078ec0ff */
[----:B------:R-:W-:Y:S01]  /*6690*/  LOP3.LUT R0, R37, 0xffffe000, RZ, 0xc0, !PT ;  /* 0xffffe00025007812 */ /* 0x000fe200078ec0ff */
[----:B------:R1:W-:Y:S01]  /*66a0*/  STS.128 [R65+0x10], R4 ;  /* 0x0000100441007388 */ /* 0x0003e20000000c00 */
        /* <DEDUP_REMOVED lines=8> */
[----:B------:R-:W-:Y:S02]  /*6730*/  F2FP.TF32.F32.PACK_B R10, R10 ;  /* 0x0000000aff0a723e */ /* 0x000fe400024050ff */
[----:B------:R-:W-:Y:S02]  /*6740*/  F2FP.TF32.F32.PACK_B R11, R11 ;  /* 0x0000000bff0b723e */ /* 0x000fe400024050ff */
[----:B------:R-:W-:Y:S02]  /*6750*/  F2FP.TF32.F32.PACK_B R12, R12 ;  /* 0x0000000cff0c723e */ /* 0x000fe400024050ff */
[----:B------:R-:W-:Y:S01]  /*6760*/  F2FP.TF32.F32.PACK_B R13, R13 ;  /* 0x0000000dff0d723e */ /* 0x000fe200024050ff */
[----:B------:R1:W-:Y:S01]  /*6770*/  STS.128 [R64+0x20], R8 ;  /* 0x0000200840007388 */ /* 0x0003e20000000c00 */
[----:B------:R-:W-:Y:S02]  /*6780*/  F2FP.TF32.F32.PACK_B R14, R14 ;  /* 0x0000000eff0e723e */ /* 0x000fe400024050ff */
[----:B------:R-:W-:Y:S05]  /*6790*/  F2FP.TF32.F32.PACK_B R15, R15 ;  /* 0x0000000fff0f723e */ /* 0x000fea00024050ff */
[----:B------:R1:W-:Y:S01]  /*67a0*/  STS.128 [R60+0x30], R12 ;  /* 0x0000300c3c007388 */ /* 0x0003e20000000c00 */
[----:B------:R-:W-:Y:S01]  /*67b0*/  @!PT LDS RZ, [RZ] ;  /* 0x00000000fffff984 */ /* 0x000fe20000000800 */
[----:B------:R-:W-:Y:S01]  /*67c0*/  @!PT LDS RZ, [RZ] ;  /* 0x00000000fffff984 */ /* 0x000fe20000000800 */
[----:B------:R-:W-:Y:S01]  /*67d0*/  @!PT LDS RZ, [RZ] ;  /* 0x00000000fffff984 */ /* 0x000fe20000000800 */
[----:B------:R-:W-:Y:S01]  /*67e0*/  @!PT LDS RZ, [RZ] ;  /* 0x00000000fffff984 */ /* 0x000fe20000000800 */
[----:B------:R3:W-:Y:S07]  /*67f0*/  MEMBAR.ALL.CTA ;  /* 0x0000000000007992 */ /* 0x0007ee0000008000 */
[----:B---3--:R-:W3:Y:S02]  /*6800*/  FENCE.VIEW.ASYNC.S ;  /* 0x00000000000073c6 */ /* 0x008ee40000000000 */
[----:B---3--:R-:W-:Y:S06]  /*6810*/  BAR.SYNC.DEFER_BLOCKING 0x1, 0x80 ;  /* 0x0042000000007b1d */ /* 0x008fec0000010000 */
[----:B------:R-:W-:Y:S05]  /*6820*/  @P0 BRA `(.L_x_107) ;  /* 0x0000000000280947 */ /* 0x000fea0003800000 */
[----:B------:R-:W3:Y:S01]  /*6830*/  LDCU.64 UR6, c[0x0][0x348] ;  /* 0x00006900ff0677ac */ /* 0x000ee20008000a00 */
[----:B------:R-:W-:Y:S01]  /*6840*/  UIADD3 UR4, UPT, UPT, UR45, 0x200, URZ ;  /* 0x000002002d047890 */ /* 0x000fe2000fffe0ff */
[----:B------:R-:W-:Y:S05]  /*6850*/  UMOV UR51, UR36 ;  /* 0x0000002400337c82 */ /* 0x000fea0008000000 */
[----:B------:R-:W-:Y:S04]  /*6860*/  MOV R57, UR4 ;  /* 0x0000000400397c02 */ /* 0x000fe80008000f00 */
[----:B------:R-:W-:Y:S01]  /*6870*/  R2UR UR48, R57 ;  /* 0x00000000393072ca */ /* 0x000fe200000e0000 */
[----:B---3--:R-:W-:Y:S04]  /*6880*/  UIADD3 UR4, UP0, UPT, UR6, 0x680, URZ ;  /* 0x0000068006047890 */ /* 0x008fe8000ff1e0ff */
[----:B------:R-:W-:Y:S09]  /*6890*/  UIADD3.X UR5, UPT, UPT, URZ, UR7, URZ, UP0, !UPT ;  /* 0x00000007ff057290 */ /* 0x000ff200087fe4ff */
[----:B------:R3:W-:Y:S01]  /*68a0*/  UTMASTG.3D [UR48], [UR4] ;  /* 0x00000030040073b5 */ /* 0x0007e20008010000 */
[----:B------:R0:W-:Y:S01]  /*68b0*/  UTMACMDFLUSH ;  /* 0x00000000000079b7 */ /* 0x0001e20000000000 */
[----:B---3--:R-:W-:Y:S04]  /*68c0*/  DEPBAR.LE SB0, 0x1 ;  /* 0x000080400000791a */ /* 0x008fe80000000000 */
.L_x_107:
[----:B------:R-:W-:Y:S05]  /*68d0*/  BSYNC.RECONVERGENT B0 ;  /* 0x0000000000007941 */ /* 0x000fea0003800200 */
.L_x_106:
[----:B------:R-:W-:Y:S01]  /*68e0*/  BAR.SYNC.DEFER_BLOCKING 0x1, 0x80 ;  /* 0x0042000000007b1d */ /* 0x000fe20000010000 */
[----:B------:R-:W-:Y:S01]  /*68f0*/  ISETP.NE.AND P1, PT, R69, RZ, PT ;  /* 0x000000ff4500720c */ /* 0x000fe20003f25270 */
[----:B------:R-:W-:Y:S01]  /*6900*/  UISETP.NE.AND UP0, UPT, UR47, URZ, UPT ;  /* 0x000000ff2f00728c */ /* 0x000fe2000bf05270 */
[----:B------:R-:W-:Y:S11]  /*6910*/  LEA R2, R71, UR45, 0x3 ;  /* 0x0000002d47027c11 */ /* 0x000ff6000f8e18ff */
[----:B-1----:R-:W-:Y:S01]  /*6920*/  @P1 SHF.L.U32 R4, R63, 0x1f, RZ ;  /* 0x0000001f3f041819 */ /* 0x002fe200000006ff */
[----:B------:R-:W-:Y:S06]  /*6930*/  BRA.U !UP0, `(.L_x_108) ;  /* 0x0000000108247547 */ /* 0x000fec000b800000 */
[----:B------:R-:W1:Y:S01]  /*6940*/  S2R R0, SR_CgaCtaId ;  /* 0x0000000000007919 */ /* 0x000e620000008800 */
[----:B------:R-:W-:Y:S01]  /*6950*/  IMAD.U32 R3, RZ, RZ, UR46 ;  /* 0x0000002eff037e24 */ /* 0x000fe2000f8e00ff */
[----:B------:R-:W-:Y:S04]  /*6960*/  UIADD3 UR4, UPT, UPT, UR46, 0x1, URZ ;  /* 0x000000012e047890 */ /* 0x000fe8000fffe0ff */
[----:B------:R-:W-:Y:S01]  /*6970*/  @P1 LEA R3, R3, UR45, 0x3 ;  /* 0x0000002d03031c11 */ /* 0x000fe2000f8e18ff */
[----:B------:R-:W-:Y:S04]  /*6980*/  UISETP.NE.AND UP0, UPT, UR4, 0x4, UPT ;  /* 0x000000040400788c */ /* 0x000fe8000bf05270 */
[----:B------:R-:W-:Y:S01]  /*6990*/  @P1 VIADD R3, R3, 0x70 ;  /* 0x0000007003031836 */ /* 0x000fe20000000000 */
[----:B------:R-:W-:Y:S04]  /*69a0*/  USEL UR46, UR4, URZ, UP0 ;  /* 0x000000ff042e7287 */ /* 0x000fe80008000000 */
[----:B-1----:R-:W-:Y:S04]  /*69b0*/  @P1 PRMT R0, R0, 0x654, R3 ;  /* 0x0000065400001816 */ /* 0x002fe80000000003 */
[----:B------:R1:W-:Y:S04]  /*69c0*/  @P1 SYNCS.ARRIVE.TRANS64.RED.A1T0 RZ, [R0+URZ], RZ ;  /* 0x000000ff00ff19a7 */ /* 0x0003e800081004ff */
.L_x_108:
[----:B------:R-:W3:Y:S01]  /*69d0*/  @P1 SYNCS.PHASECHK.TRANS64.TRYWAIT P0, [R2+URZ+0x50], R4 ;  /* 0x00005004020015a7 */ /* 0x000ee200080011ff */
[----:B------:R-:W-:Y:S01]  /*69e0*/  BSSY B1, `(.L_x_109) ;  /* 0x0000016000017945 */ /* 0x000fe20003800000 */
[----:B---3--:R-:W-:Y:S03]  /*69f0*/  @P1 SEL R72, RZ, 0x1, !P0 ;  /* 0x00000001ff481807 */ /* 0x008fe60004000000 */
[----:B------:R-:W-:Y:S05]  /*6a00*/  @!P1 BRA `(.L_x_110) ;  /* 0x00000000004c9947 */ /* 0x000fea0003800000 */
[----:B------:R-:W-:Y:S01]  /*6a10*/  ISETP.NE.AND P0, PT, R72, RZ, PT ;  /* 0x000000ff4800720c */ /* 0x000fe20003f05270 */
[----:B------:R-:W-:Y:S01]  /*6a20*/  BSSY B0, `(.L_x_111) ;  /* 0x000000b000007945 */ /* 0x000fe20003800000 */
[----:B------:R-:W-:Y:S11]  /*6a30*/  ISETP.NE.AND P1, PT, R73, RZ, PT ;  /* 0x000000ff4900720c */ /* 0x000ff60003f25270 */
[----:B------:R-:W-:Y:S02]  /*6a40*/  @!UPT UIADD3 URZ, UPT, UPT, URZ, URZ, URZ ;  /* 0x000000fffffff290 */ /* 0x000fe4000fffe0ff */
[C---:B------:R-:W-:Y:S01]  /*6a50*/  @P1 IMAD R6, R71.reuse, 0x2000, R66 ;  /* 0x0000200047061824 */ /* 0x040fe200078e0242 */
[C---:B------:R-:W-:Y:S01]  /*6a60*/  @P1 LEA R4, R71.reuse, R64, 0xd ;  /* 0x0000004047041211 */ /* 0x040fe200078e68ff */
[C---:B------:R-:W-:Y:S02]  /*6a70*/  @P1 IMAD R5, R71.reuse, 0x2000, R65 ;  /* 0x0000200047051824 */ /* 0x040fe400078e0241 */
[----:B------:R-:W-:Y:S01]  /*6a80*/  @P1 IMAD R3, R71, 0x2000, R60 ;  /* 0x0000200047031824 */ /* 0x000fe200078e023c */
[----:B------:R-:W-:Y:S06]  /*6a90*/  @P0 BRA `(.L_x_112) ;  /* 0x00000000000c0947 */ /* 0x000fec0003800000 */
[----:B-1----:R-:W-:Y:S04]  /*6aa0*/  SHF.L.U32 R0, R63, 0x1f, RZ ;  /* 0x0000001f3f007819 */ /* 0x002fe800000006ff */
[----:B------:R-:W1:Y:S02]  /*6ab0*/  SYNCS.PHASECHK.TRANS64.TRYWAIT P0, [R2+URZ+0x50], R0 ;  /* 0x00005000020075a7 */ /* 0x000e6400080011ff */
[----:B-1----:R-:W-:Y:S05]  /*6ac0*/  @!P0 BRA `(.L_x_113) ;  /* 0x0000002800548947 */ /* 0x002fea0003800000 */
.L_x_112:
[----:B------:R-:W-:Y:S05]  /*6ad0*/  BSYNC B0 ;  /* 0x0000000000007941 */ /* 0x000fea0003800000 */
.L_x_111:
[----:B------:R-:W-:Y:S02]  /*6ae0*/  ISETP.NE.AND P0, PT, R73, RZ, PT ;  /* 0x000000ff4900720c */ /* 0x000fe40003f05270 */
[----:B------:R-:W-:Y:S11]  /*6af0*/  IADD3 R71, PT, PT, R71, 0x1, RZ ;  /* 0x0000000147477810 */ /* 0x000ff60007ffe0ff */
[----:B------:R3:W4:Y:S04]  /*6b00*/  @P0 LDS.128 R44, [R6] ;  /* 0x00000000062c0984 */ /* 0x0007280000000c00 */
[----:B------:R3:W1:Y:S04]  /*6b10*/  @P0 LDS.128 R40, [R5+0x10] ;  /* 0x0000100005280984 */ /* 0x0006680000000c00 */
[----:B------:R3:W1:Y:S04]  /*6b20*/  @P0 LDS.128 R32, [R4+0x20] ;  /* 0x0000200004200984 */ /* 0x0006680000000c00 */
[----:B------:R3:W1:Y:S02]  /*6b30*/  @P0 LDS.128 R36, [R3+0x30] ;  /* 0x0000300003240984 */ /* 0x0006640000000c00 */
.L_x_110:
[----:B------:R-:W-:Y:S05]  /*6b40*/  BSYNC B1 ;  /* 0x0000000000017941 */ /* 0x000fea0003800000 */
.L_x_109:
[----:B-1----:R-:W-:Y:S05]  /*6b50*/  VIADD R0, R25, 0x10 ;  /* 0x0000001019007836 */ /* 0x002fea0000000000 */
[----:B------:R-:W-:Y:S04]  /*6b60*/  SHF.R.U32.HI R0, RZ, 0x15, R0 ;  /* 0x00000015ff007819 */ /* 0x000fe80000011600 */
[----:B------:R-:W-:Y:S11]  /*6b70*/  LOP3.LUT P0, RZ, R0, 0x3, R53, 0x48, !PT ;  /* 0x0000000300ff7812 */ /* 0x000ff60007804835 */
[----:B------:R-:W-:Y:S02]  /*6b80*/  @!UPT UIADD3 URZ, UPT, UPT, URZ, URZ, URZ ;  /* 0x000000fffffff290 */ /* 0x000fe4000fffe0ff */
[----:B------:R-:W-:Y:S05]  /*6b90*/  @!P0 BRA `(.L_x_114) ;  /* 0x0000000000408947 */ /* 0x000fea0003800000 */
[----:B------:R-:W1:Y:S01]  /*6ba0*/  LDCU.64 UR8, c[0x4][0x70] ;  /* 0x01000e00ff0877ac */ /* 0x000e620008000a00 */
[----:B---3--:R-:W-:Y:S01]  /*6bb0*/  MOV R3, 0x0 ;  /* 0x0000000000037802 */ /* 0x008fe20000000f00 */
[----:B------:R-:W-:Y:S02]  /*6bc0*/  HFMA2 R12, -RZ, RZ, 0, 5.9604644775390625e-08 ;  /* 0x00000001ff0c7431 */ /* 0x000fe400000001ff */
[----:B------:R-:W-:Y:S02]  /*6bd0*/  IMAD.MOV.U32 R8, RZ, RZ, 0x192 ;  /* 0x00000192ff087424 */ /* 0x000fe400078e00ff */
[----:B------:R-:W-:Y:S01]  /*6be0*/  IMAD.MOV.U32 R13, RZ, RZ, RZ ;  /* 0x000000ffff0d7224 */ /* 0x000fe200078e00ff */
[----:B------:R-:W3:Y:S01]  /*6bf0*/  LDCU.64 UR6, c[0x4][0x78] ;  /* 0x01000f00ff0677ac */ /* 0x000ee20008000a00 */
[----:B------:R-:W2:Y:S01]  /*6c00*/  LDC.64 R2, c[0x4][R3] ;  /* 0x0100000003027b82 */ /* 0x000ea20000000a00 */
[----:B------:R-:W5:Y:S01]  /*6c10*/  LDCU.64 UR4, c[0x4][0x10] ;  /* 0x01000200ff0477ac */ /* 0x000f620008000a00 */
[----:B-1----:R-:W-:Y:S01]  /*6c20*/  MOV R5, UR9 ;  /* 0x0000000900057c02 */ /* 0x002fe20008000f00 */
[----:B------:R-:W-:Y:S01]  /*6c30*/  IMAD.U32 R4, RZ, RZ, UR8 ;  /* 0x00000008ff047e24 */ /* 0x000fe2000f8e00ff */
[----:B---3--:R-:W-:Y:S01]  /*6c40*/  MOV R7, UR7 ;  /* 0x0000000700077c02 */ /* 0x008fe20008000f00 */
[----:B------:R-:W-:Y:S01]  /*6c50*/  IMAD.U32 R6, RZ, RZ, UR6 ;  /* 0x00000006ff067e24 */ /* 0x000fe2000f8e00ff */
[----:B-----5:R-:W-:Y:S01]  /*6c60*/  MOV R11, UR5 ;  /* 0x00000005000b7c02 */ /* 0x020fe20008000f00 */
[----:B------:R-:W-:Y:S02]  /*6c70*/  IMAD.U32 R10, RZ, RZ, UR4 ;  /* 0x00000004ff0a7e24 */ /* 0x000fe4000f8e00ff */
[----:B------:R-:W-:Y:S07]  /*6c80*/  LEPC R20, `(.L_x_114) ;  /* 0x000000001014794e */ /* 0x000fee0000000000 */
[----:B--2-4-:R-:W-:Y:S05]  /*6c90*/  CALL.ABS.NOINC R2 ;  /* 0x0000000002007343 */ /* 0x014fea0003c00000 */
.L_x_114:
[----:B---34-:R-:W-:Y:S01]  /*6ca0*/  LOP3.LUT R3, R44, 0xffffe000, RZ, 0xc0, !PT ;  /* 0xffffe0002c037812 */ /* 0x018fe200078ec0ff */
[----:B------:R-:W-:Y:S05]  /*6cb0*/  WARPSYNC.ALL ;  /* 0x0000000000007948 */ /* 0x000fea0003800000 */
[----:B------:R-:W-:Y:S01]  /*6cc0*/  R2UR UR4, R25 ;  /* 0x00000000190472ca */ /* 0x000fe200000e0000 */
[----:B------:R-:W1:Y:S01]  /*6cd0*/  S2R R74, SR_CgaCtaId ;  /* 0x00000000004a7919 */ /* 0x000e620000008800 */
[----:B------:R-:W-:Y:S01]  /*6ce0*/  LOP3.LUT R20, R40, 0xffffe000, RZ, 0xc0, !PT ;  /* 0xffffe00028147812 */ /* 0x000fe200078ec0ff */
[----:B------:R-:W-:Y:S01]  /*6cf0*/  BSSY.RECONVERGENT B0, `(.L_x_115) ;  /* 0x000005e000007945 */ /* 0x000fe20003800200 */
[----:B------:R-:W-:Y:S02]  /*6d00*/  ISETP.NE.AND P6, PT, R69, RZ, PT ;  /* 0x000000ff4500720c */ /* 0x000fe40003fc5270 */
[----:B------:R-:W-:Y:S07]  /*6d10*/  ISETP.NE.AND P0, PT, R68, RZ, PT ;  /* 0x000000ff4400720c */ /* 0x000fee0003f05270 */
[----:B------:R-:W3:Y:S02]  /*6d20*/  LDTM.x16 R4, tmem[UR4+0x10] ;  /* 0x00001004000479ee */ /* 0x000ee40008240000 */
[C---:B---3--:R-:W-:Y:S01]  /*6d30*/  FMUL R0, R24.reuse, R4 ;  /* 0x0000000418007220 */ /* 0x048fe20000400000 */
[----:B------:R-:W-:Y:S01]  /*6d40*/  LOP3.LUT R4, R45, 0xffffe000, RZ, 0xc0, !PT ;  /* 0xffffe0002d047812 */ /* 0x000fe200078ec0ff */
[C---:B------:R-:W-:Y:S01]  /*6d50*/  FMUL R2, R24.reuse, R5 ;  /* 0x0000000518027220 */ /* 0x040fe20000400000 */
[----:B------:R-:W-:Y:S01]  /*6d60*/  FMUL R5, R24, R12 ;  /* 0x0000000c18057220 */ /* 0x000fe20000400000 */
[C---:B------:R-:W-:Y:S01]  /*6d70*/  FFMA R28, R27.reuse, R3, R0 ;  /* 0x000000031b1c7223 */ /* 0x040fe20000000000 */
[----:B------:R-:W-:Y:S01]  /*6d80*/  LOP3.LUT R3, R46, 0xffffe000, RZ, 0xc0, !PT ;  /* 0xffffe0002e037812 */ /* 0x000fe200078ec0ff */
[----:B------:R-:W-:Y:S01]  /*6d90*/  FFMA R29, R27, R4, R2 ;  /* 0x000000041b1d7223 */ /* 0x000fe20000000002 */
[----:B------:R-:W-:Y:S01]  /*6da0*/  LOP3.LUT R4, R47, 0xffffe000, RZ, 0xc0, !PT ;  /* 0xffffe0002f047812 */ /* 0x000fe200078ec0ff */
[C---:B------:R-:W-:Y:S01]  /*6db0*/  FMUL R0, R24.reuse, R6 ;  /* 0x0000000618007220 */ /* 0x040fe20000400000 */
[----:B------:R-:W-:Y:S01]  /*6dc0*/  F2FP.TF32.F32.PACK_B R28, R28 ;  /* 0x0000001cff1c723e */ /* 0x000fe200024050ff */
[C---:B------:R-:W-:Y:S01]  /*6dd0*/  FMUL R2, R24.reuse, R7 ;  /* 0x0000000718027220 */ /* 0x040fe20000400000 */
[----:B------:R-:W-:Y:S01]  /*6de0*/  F2FP.TF32.F32.PACK_B R29, R29 ;  /* 0x0000001dff1d723e */ /* 0x000fe200024050ff */
[C---:B------:R-:W-:Y:S01]  /*6df0*/  FFMA R30, R27.reuse, R3, R0 ;  /* 0x000000031b1e7223 */ /* 0x040fe20000000000 */
[C---:B------:R-:W-:Y:S01]  /*6e00*/  FMUL R0, R24.reuse, R8 ;  /* 0x0000000818007220 */ /* 0x040fe20000400000 */
[----:B------:R-:W-:Y:S01]  /*6e10*/  FFMA R31, R27, R4, R2 ;  /* 0x000000041b1f7223 */ /* 0x000fe20000000002 */
[C---:B------:R-:W-:Y:S01]  /*6e20*/  FMUL R6, R24.reuse, R13 ;  /* 0x0000000d18067220 */ /* 0x040fe20000400000 */
[----:B------:R-:W-:Y:S01]  /*6e30*/  LOP3.LUT R13, R41, 0xffffe000, RZ, 0xc0, !PT ;  /* 0xffffe000290d7812 */ /* 0x000fe200078ec0ff */
[C---:B------:R-:W-:Y:S01]  /*6e40*/  FMUL R2, R24.reuse, R9 ;  /* 0x0000000918027220 */ /* 0x040fe20000400000 */
[----:B------:R-:W-:Y:S01]  /*6e50*/  F2FP.TF32.F32.PACK_B R30, R30 ;  /* 0x0000001eff1e723e */ /* 0x000fe200024050ff */
[----:B------:R-:W-:Y:S01]  /*6e60*/  FMUL R9, R24, R16 ;  /* 0x0000001018097220 */ /* 0x000fe20000400000 */
[----:B------:R-:W-:Y:S01]  /*6e70*/  F2FP.TF32.F32.PACK_B R31, R31 ;  /* 0x0000001fff1f723e */ /* 0x000fe200024050ff */
[----:B------:R-:W-:Y:S01]  /*6e80*/  FFMA R16, R27, R20, R0 ;  /* 0x000000141b107223 */ /* 0x000fe20000000000 */
[----:B------:R-:W-:Y:S01]  /*6e90*/  LOP3.LUT R0, R42, 0xffffe000, RZ, 0xc0, !PT ;  /* 0xffffe0002a007812 */ /* 0x000fe200078ec0ff */
[C---:B------:R-:W-:Y:S01]  /*6ea0*/  FMUL R3, R24.reuse, R10 ;  /* 0x0000000a18037220 */ /* 0x040fe20000400000 */
[C---:B------:R-:W-:Y:S01]  /*6eb0*/  FMUL R7, R24.reuse, R14 ;  /* 0x0000000e18077220 */ /* 0x040fe20000400000 */
[----:B------:R-:W-:Y:S01]  /*6ec0*/  LOP3.LUT R14, R43, 0xffffe000, RZ, 0xc0, !PT ;  /* 0xffffe0002b0e7812 */ /* 0x000fe200078ec0ff */
[----:B------:R-:W-:Y:S01]  /*6ed0*/  FMUL R10, R24, R17 ;  /* 0x00000011180a7220 */ /* 0x000fe20000400000 */
[----:B------:R-:W-:Y:S01]  /*6ee0*/  F2FP.TF32.F32.PACK_B R16, R16 ;  /* 0x00000010ff10723e */ /* 0x000fe200024050ff */
[----:B------:R-:W-:Y:S01]  /*6ef0*/  FFMA R17, R27, R13, R2 ;  /* 0x0000000d1b117223 */ /* 0x000fe20000000002 */
[----:B------:R-:W-:Y:S01]  /*6f00*/  LOP3.LUT R2, R32, 0xffffe000, RZ, 0xc0, !PT ;  /* 0xffffe00020027812 */ /* 0x000fe200078ec0ff */
[----:B------:R-:W-:Y:S01]  /*6f10*/  STS.128 [R66+0x2000], R28 ;  /* 0x0020001c42007388 */ /* 0x000fe20000000c00 */
[----:B------:R-:W-:Y:S01]  /*6f20*/  LOP3.LUT R13, R39, 0xffffe000, RZ, 0xc0, !PT ;  /* 0xffffe000270d7812 */ /* 0x000fe200078ec0ff */
[C---:B------:R-:W-:Y:S01]  /*6f30*/  FMUL R4, R24.reuse, R11 ;  /* 0x0000000b18047220 */ /* 0x040fe20000400000 */
[----:B------:R-:W-:Y:S01]  /*6f40*/  F2FP.TF32.F32.PACK_B R17, R17 ;  /* 0x00000011ff11723e */ /* 0x000fe200024050ff */
[C---:B------:R-:W-:Y:S01]  /*6f50*/  FMUL R11, R24.reuse, R18 ;  /* 0x00000012180b7220 */ /* 0x040fe20000400000 */
[----:B------:R-:W-:Y:S01]  /*6f60*/  FFMA R18, R27, R0, R3 ;  /* 0x000000001b127223 */ /* 0x000fe20000000003 */
[----:B------:R-:W-:Y:S01]  /*6f70*/  LOP3.LUT R0, R33, 0xffffe000, RZ, 0xc0, !PT ;  /* 0xffffe00021007812 */ /* 0x000fe200078ec0ff */
[----:B------:R-:W-:Y:S01]  /*6f80*/  FMUL R12, R24, R19 ;  /* 0x00000013180c7220 */ /* 0x000fe20000400000 */
[----:B------:R-:W-:Y:S01]  /*6f90*/  LOP3.LUT R3, R34, 0xffffe000, RZ, 0xc0, !PT ;  /* 0xffffe00022037812 */ /* 0x000fe200078ec0ff */
[C---:B------:R-:W-:Y:S01]  /*6fa0*/  FFMA R19, R27.reuse, R14, R4 ;  /* 0x0000000e1b137223 */ /* 0x040fe20000000004 */
[----:B------:R-:W-:Y:S01]  /*6fb0*/  FFMA R4, R27, R2, R5 ;  /* 0x000000021b047223 */ /* 0x000fe20000000005 */
[----:B------:R-:W-:Y:S01]  /*6fc0*/  LOP3.LUT R2, R35, 0xffffe000, RZ, 0xc0, !PT ;  /* 0xffffe00023027812 */ /* 0x000fe200078ec0ff */
[----:B------:R-:W-:Y:S01]  /*6fd0*/  FMUL R8, R24, R15 ;  /* 0x0000000f18087220 */ /* 0x000fe20000400000 */
[----:B------:R-:W-:Y:S01]  /*6fe0*/  F2FP.TF32.F32.PACK_B R18, R18 ;  /* 0x00000012ff12723e */ /* 0x000fe200024050ff */
[C---:B------:R-:W-:Y:S01]  /*6ff0*/  FFMA R5, R27.reuse, R0, R6 ;  /* 0x000000001b057223 */ /* 0x040fe20000000006 */
[----:B------:R-:W-:Y:S01]  /*7000*/  F2FP.TF32.F32.PACK_B R19, R19 ;  /* 0x00000013ff13723e */ /* 0x000fe200024050ff */
[C---:B------:R-:W-:Y:S01]  /*7010*/  FFMA R6, R27.reuse, R3, R7 ;  /* 0x000000031b067223 */ /* 0x040fe20000000007 */
[----:B------:R-:W-:Y:S01]  /*7020*/  FFMA R7, R27, R2, R8 ;  /* 0x000000021b077223 */ /* 0x000fe20000000008 */
[----:B------:R-:W-:Y:S02]  /*7030*/  LOP3.LUT R0, R36, 0xffffe000, RZ, 0xc0, !PT ;  /* 0xffffe00024007812 */ /* 0x000fe400078ec0ff */
[----:B------:R-:W-:Y:S01]  /*7040*/  STS.128 [R65+0x2010], R16 ;  /* 0x0020101041007388 */ /* 0x000fe20000000c00 */
[----:B------:R-:W-:Y:S02]  /*7050*/  LOP3.LUT R2, R37, 0xffffe000, RZ, 0xc0, !PT ;  /* 0xffffe00025027812 */ /* 0x000fe400078ec0ff */
[----:B------:R-:W-:Y:S01]  /*7060*/  LOP3.LUT R3, R38, 0xffffe000, RZ, 0xc0, !PT ;  /* 0xffffe00026037812 */ /* 0x000fe200078ec0ff */
[C---:B------:R-:W-:Y:S01]  /*7070*/  FFMA R8, R27.reuse, R0, R9 ;  /* 0x000000001b087223 */ /* 0x040fe20000000009 */
[----:B------:R-:W-:Y:S01]  /*7080*/  F2FP.TF32.F32.PACK_B R4, R4 ;  /* 0x00000004ff04723e */ /* 0x000fe200024050ff */
[C---:B------:R-:W-:Y:S01]  /*7090*/  FFMA R9, R27.reuse, R2, R10 ;  /* 0x000000021b097223 */ /* 0x040fe2000000000a */
[----:B------:R-:W-:Y:S01]  /*70a0*/  F2FP.TF32.F32.PACK_B R5, R5 ;  /* 0x00000005ff05723e */ /* 0x000fe200024050ff */
[C---:B------:R-:W-:Y:S01]  /*70b0*/  FFMA R10, R27.reuse, R3, R11 ;  /* 0x000000031b0a7223 */ /* 0x040fe2000000000b */
[----:B------:R-:W-:Y:S01]  /*70c0*/  F2FP.TF32.F32.PACK_B R6, R6 ;  /* 0x00000006ff06723e */ /* 0x000fe200024050ff */
[----:B------:R-:W-:Y:S01]  /*70d0*/  FFMA R11, R27, R13, R12 ;  /* 0x0000000d1b0b7223 */ /* 0x000fe2000000000c */
[----:B------:R-:W-:Y:S01]  /*70e0*/  F2FP.TF32.F32.PACK_B R7, R7 ;  /* 0x00000007ff07723e */ /* 0x000fe200024050ff */
[----:B------:R-:W-:Y:S01]  /*70f0*/  IMAD.U32 R0, RZ, RZ, UR46 ;  /* 0x0000002eff007e24 */ /* 0x000fe2000f8e00ff */
[----:B------:R-:W-:Y:S02]  /*7100*/  F2FP.TF32.F32.PACK_B R8, R8 ;  /* 0x00000008ff08723e */ /* 0x000fe400024050ff */
[----:B------:R-:W-:Y:S01]  /*7110*/  F2FP.TF32.F32.PACK_B R9, R9 ;  /* 0x00000009ff09723e */ /* 0x000fe200024050ff */
[----:B------:R3:W-:Y:S01]  /*7120*/  STS.128 [R64+0x2020], R4 ;  /* 0x0020200440007388 */ /* 0x0007e20000000c00 */
[----:B------:R-:W-:Y:S02]  /*7130*/  F2FP.TF32.F32.PACK_B R10, R10 ;  /* 0x0000000aff0a723e */ /* 0x000fe400024050ff */
[----:B------:R-:W-:Y:S02]  /*7140*/  F2FP.TF32.F32.PACK_B R11, R11 ;  /* 0x0000000bff0b723e */ /* 0x000fe400024050ff */
[----:B------:R-:W-:Y:S02]  /*7150*/  @P6 LEA R0, R0, UR45, 0x3 ;  /* 0x0000002d00006c11 */ /* 0x000fe4000f8e18ff */
[----:B------:R-:W-:Y:S01]  /*7160*/  @P6 SHF.L.U32 R2, R63, 0x1f, RZ ;  /* 0x0000001f3f026819 */ /* 0x000fe200000006ff */
[----:B------:R4:W-:Y:S02]  /*7170*/  STS.128 [R60+0x2030], R8 ;  /* 0x002030083c007388 */ /* 0x0009e40000000c00 */
[----:B------:R-:W-:Y:S05]  /*7180*/  @P6 VIADD R0, R0, 0x70 ;  /* 0x0000007000006836 */ /* 0x000fea0000000000 */
[----:B-1----:R-:W-:Y:S01]  /*7190*/  @P6 PRMT R0, R74, 0x654, R0 ;  /* 0x000006544a006816 */ /* 0x002fe20000000000 */
[----:B------:R-:W-:Y:S01]  /*71a0*/  @!PT LDS RZ, [RZ] ;  /* 0x00000000fffff984 */ /* 0x000fe20000000800 */
[----:B------:R-:W-:Y:S01]  /*71b0*/  @!PT LDS RZ, [RZ] ;  /* 0x00000000fffff984 */ /* 0x000fe20000000800 */
[----:B------:R-:W-:Y:S01]  /*71c0*/  @!PT LDS RZ, [RZ] ;  /* 0x00000000fffff984 */ /* 0x000fe20000000800 */
[----:B------:R-:W-:Y:S01]  /*71d0*/  @!PT LDS RZ, [RZ] ;  /* 0x00000000fffff984 */ /* 0x000fe20000000800 */
[----:B------:R1:W-:Y:S06]  /*71e0*/  MEMBAR.ALL.CTA ;  /* 0x0000000000007992 */ /* 0x0003ec0000008000 */
[----:B-1----:R-:W1:Y:S01]  /*71f0*/  FENCE.VIEW.ASYNC.S ;  /* 0x00000000000073c6 */ /* 0x002e620000000000 */
[----:B---3--:R-:W-:Y:S01]  /*7200*/  LEA R6, R71, UR45, 0x3 ;  /* 0x0000002d47067c11 */ /* 0x008fe2000f8e18ff */
[----:B-1----:R-:W-:Y:S06]  /*7210*/  BAR.SYNC.DEFER_BLOCKING 0x1, 0x80 ;  /* 0x0042000000007b1d */ /* 0x002fec0000010000 */
[----:B------:R-:W-:Y:S05]  /*7220*/  @P0 BRA `(.L_x_116) ;  /* 0x0000000000280947 */ /* 0x000fea0003800000 */
[----:B------:R-:W1:Y:S01]  /*7230*/  LDCU.64 UR6, c[0x0][0x348] ;  /* 0x00006900ff0677ac */ /* 0x000e620008000a00 */
[----:B------:R-:W-:Y:S02]  /*7240*/  UIADD3 UR9, UPT, UPT, UR49, 0x10, URZ ;  /* 0x0000001031097890 */ /* 0x000fe4000fffe0ff */
[----:B------:R-:W-:Y:S01]  /*7250*/  UIADD3 UR8, UPT, UPT, UR45, 0x2200, URZ ;  /* 0x000022002d087890 */ /* 0x000fe2000fffe0ff */
[----:B------:R-:W-:Y:S01]  /*7260*/  UMOV UR10, UR50 ;  /* 0x00000032000a7c82 */ /* 0x000fe20008000000 */
[----:B------:R-:W-:Y:S01]  /*7270*/  UMOV UR11, UR36 ;  /* 0x00000024000b7c82 */ /* 0x000fe20008000000 */
[----:B-1----:R-:W-:Y:S04]  /*7280*/  UIADD3 UR4, UP0, UPT, UR6, 0x680, URZ ;  /* 0x0000068006047890 */ /* 0x002fe8000ff1e0ff */
[----:B------:R-:W-:Y:S09]  /*7290*/  UIADD3.X UR5, UPT, UPT, URZ, UR7, URZ, UP0, !UPT ;  /* 0x00000007ff057290 */ /* 0x000ff200087fe4ff */
[----:B------:R1:W-:Y:S01]  /*72a0*/  UTMASTG.3D [UR8], [UR4] ;  /* 0x00000008040073b5 */ /* 0x0003e20008010000 */
[----:B------:R0:W-:Y:S01]  /*72b0*/  UTMACMDFLUSH ;  /* 0x00000000000079b7 */ /* 0x0001e20000000000 */
[----:B-1----:R-:W-:Y:S04]  /*72c0*/  DEPBAR.LE SB0, 0x1 ;  /* 0x000080400000791a */ /* 0x002fe80000000000 */
.L_x_116:
[----:B------:R-:W-:Y:S05]  /*72d0*/  BSYNC.RECONVERGENT B0 ;  /* 0x0000000000007941 */ /* 0x000fea0003800200 */
.L_x_115:
[----:B------:R-:W-:Y:S01]  /*72e0*/  BAR.SYNC.DEFER_BLOCKING 0x1, 0x80 ;  /* 0x0042000000007b1d */ /* 0x000fe20000010000 */
[----:B------:R-:W-:Y:S04]  /*72f0*/  UIADD3 UR4, UPT, UPT, UR46, 0x1, URZ ;  /* 0x000000012e047890 */ /* 0x000fe8000fffe0ff */
[----:B------:R-:W-:Y:S04]  /*7300*/  UISETP.NE.AND UP0, UPT, UR4, 0x4, UPT ;  /* 0x000000040400788c */ /* 0x000fe8000bf05270 */
[----:B------:R-:W-:Y:S01]  /*7310*/  USEL UR44, UR4, URZ, UP0 ;  /* 0x000000ff042c7287 */ /* 0x000fe20008000000 */
[----:B------:R1:W-:Y:S01]  /*7320*/  @P6 SYNCS.ARRIVE.TRANS64.RED.A1T0 RZ, [R0+URZ], RZ ;  /* 0x000000ff00ff69a7 */ /* 0x0003e200081004ff */
[----:B------:R-:W-:Y:S01]  /*7330*/  BSSY B1, `(.L_x_117) ;  /* 0x0000017000017945 */ /* 0x000fe20003800000 */
[----:B------:R-:W3:Y:S02]  /*7340*/  @P6 SYNCS.PHASECHK.TRANS64.TRYWAIT P0, [R6+URZ+0x50], R2 ;  /* 0x00005002060065a7 */ /* 0x000ee400080011ff */
[----:B---3--:R-:W-:Y:S01]  /*7350*/  @P6 SEL R72, RZ, 0x1, !P0 ;  /* 0x00000001ff486807 */ /* 0x008fe20004000000 */
[----:B-1----:R-:W-:Y:S06]  /*7360*/  @!P6 BRA `(.L_x_118) ;  /* 0x00000000004ce947 */ /* 0x002fec0003800000 */
        /* <DEDUP_REMOVED lines=9> */
[----:B------:R-:W-:Y:S04]  /*7400*/  SHF.L.U32 R5, R63, 0x1f, RZ ;  /* 0x0000001f3f057819 */ /* 0x000fe800000006ff */
[----:B------:R-:W1:Y:S02]  /*7410*/  SYNCS.PHASECHK.TRANS64.TRYWAIT P0, [R6+URZ+0x50], R5 ;  /* 0x00005005060075a7 */ /* 0x000e6400080011ff */
[----:B-1----:R-:W-:Y:S05]  /*7420*/  @!P0 BRA `(.L_x_121) ;  /* 0x0000002000108947 */ /* 0x002fea0003800000 */
.L_x_120:
[----:B------:R-:W-:Y:S05]  /*7430*/  BSYNC B0 ;  /* 0x0000000000007941 */ /* 0x000fea0003800000 */
.L_x_119:
[----:B------:R-:W-:Y:S02]  /*7440*/  ISETP.NE.AND P0, PT, R73, RZ, PT ;  /* 0x000000ff4900720c */ /* 0x000fe40003f05270 */
[----:B------:R-:W-:Y:S11]  /*7450*/  IADD3 R71, PT, PT, R71, 0x1, RZ ;  /* 0x0000000147477810 */ /* 0x000ff60007ffe0ff */
[----:B------:R3:W1:Y:S04]  /*7460*/  @P0 LDS.128 R44, [R4] ;  /* 0x00000000042c0984 */ /* 0x0006680000000c00 */
[----:B------:R3:W1:Y:S04]  /*7470*/  @P0 LDS.128 R40, [R3+0x10] ;  /* 0x0000100003280984 */ /* 0x0006680000000c00 */
[----:B------:R3:W1:Y:S04]  /*7480*/  @P0 LDS.128 R32, [R2+0x20] ;  /* 0x0000200002200984 */ /* 0x0006680000000c00 */
[----:B------:R3:W1:Y:S02]  /*7490*/  @P0 LDS.128 R36, [R0+0x30] ;  /* 0x0000300000240984 */ /* 0x0006640000000c00 */
.L_x_118:
[----:B------:R-:W-:Y:S05]  /*74a0*/  BSYNC B1 ;  /* 0x0000000000017941 */ /* 0x000fea0003800000 */
.L_x_117:
[----:B---3--:R-:W-:Y:S05]  /*74b0*/  VIADD R0, R25, 0x20 ;  /* 0x0000002019007836 */ /* 0x008fea0000000000 */
[----:B------:R-:W-:Y:S04]  /*74c0*/  SHF.R.U32.HI R0, RZ, 0x15, R0 ;  /* 0x00000015ff007819 */ /* 0x000fe80000011600 */
[----:B------:R-:W-:Y:S11]  /*74d0*/  LOP3.LUT P0, RZ, R0, 0x3, R53, 0x48, !PT ;  /* 0x0000000300ff7812 */ /* 0x000ff60007804835 */
[----:B------:R-:W-:Y:S02]  /*74e0*/  @!UPT UIADD3 URZ, UPT, UPT, URZ, URZ, URZ ;  /* 0x000000fffffff290 */ /* 0x000fe4000fffe0ff */
[----:B------:R-:W-:Y:S05]  /*74f0*/  @!P0 BRA `(.L_x_122) ;  /* 0x0000000000408947 */ /* 0x000fea0003800000 */
[----:B------:R-:W1:Y:S01]  /*7500*/  LDCU.64 UR8, c[0x4][0x70] ;  /* 0x01000e00ff0877ac */ /* 0x000e620008000a00 */
[----:B------:R-:W-:Y:S01]  /*7510*/  MOV R3, 0x0 ;  /* 0x0000000000037802 */ /* 0x000fe20000000f00 */
[----:B------:R-:W-:Y:S02]  /*7520*/  HFMA2 R12, -RZ, RZ, 0, 5.9604644775390625e-08 ;  /* 0x00000001ff0c7431 */ /* 0x000fe400000001ff */
[----:B----4-:R-:W-:Y:S02]  /*7530*/  IMAD.MOV.U32 R8, RZ, RZ, 0x192 ;  /* 0x00000192ff087424 */ /* 0x010fe400078e00ff */
[----:B------:R-:W-:Y:S01]  /*7540*/  IMAD.MOV.U32 R13, RZ, RZ, RZ ;  /* 0x000000ffff0d7224 */ /* 0x000fe200078e00ff */
[----:B------:R-:W3:Y:S01]  /*7550*/  LDCU.64 UR6, c[0x4][0x78] ;  /* 0x01000f00ff0677ac */ /* 0x000ee20008000a00 */
[----:B------:R-:W4:Y:S01]  /*7560*/  LDC.64 R2, c[0x4][R3] ;  /* 0x0100000003027b82 */ /* 0x000f220000000a00 */
        /* <DEDUP_REMOVED lines=9> */
.L_x_122:
[----:B-1----:R-:W-:Y:S01]  /*7600*/  LOP3.LUT R3, R44, 0xffffe000, RZ, 0xc0, !PT ;  /* 0xffffe0002c037812 */ /* 0x002fe200078ec0ff */
[----:B------:R-:W-:Y:S05]  /*7610*/  WARPSYNC.ALL ;  /* 0x0000000000007948 */ /* 0x000fea0003800000 */
[----:B------:R-:W-:Y:S01]  /*7620*/  R2UR UR4, R25 ;  /* 0x00000000190472ca */ /* 0x000fe200000e0000 */
[----:B------:R-:W-:Y:S01]  /*7630*/  BSSY.RECONVERGENT B0, `(.L_x_123) ;  /* 0x000005f000007945 */ /* 0x000fe20003800200 */
[----:B------:R-:W-:Y:S02]  /*7640*/  LOP3.LUT R20, R40, 0xffffe000, RZ, 0xc0, !PT ;  /* 0xffffe00028147812 */ /* 0x000fe400078ec0ff */
[----:B------:R-:W-:Y:S02]  /*7650*/  LOP3.LUT R21, R41, 0xffffe000, RZ, 0xc0, !PT ;  /* 0xffffe00029157812 */ /* 0x000fe400078ec0ff */
[----:B------:R-:W-:Y:S02]  /*7660*/  LOP3.LUT R26, R42, 0xffffe000, RZ, 0xc0, !PT ;  /* 0xffffe0002a1a7812 */ /* 0x000fe400078ec0ff */
[----:B------:R-:W-:Y:S02]  /*7670*/  ISETP.NE.AND P6, PT, R69, RZ, PT ;  /* 0x000000ff4500720c */ /* 0x000fe40003fc5270 */
[----:B------:R-:W-:Y:S03]  /*7680*/  ISETP.NE.AND P0, PT, R68, RZ, PT ;  /* 0x000000ff4400720c */ /* 0x000fe60003f05270 */
[----:B----4-:R-:W1:Y:S02]  /*7690*/  LDTM.x16 R4, tmem[UR4+0x20] ;  /* 0x00002004000479ee */ /* 0x010e640008240000 */
[C---:B-1----:R-:W-:Y:S01]  /*76a0*/  FMUL R0, R24.reuse, R4 ;  /* 0x0000000418007220 */ /* 0x042fe20000400000 */
        /* <DEDUP_REMOVED lines=13> */
[C---:B------:R-:W-:Y:S01]  /*7780*/  FFMA R31, R27.reuse, R4, R2 ;  /* 0x000000041b1f7223 */ /* 0x040fe20000000002 */
[C---:B------:R-:W-:Y:S01]  /*7790*/  FMUL R2, R24.reuse, R9 ;  /* 0x0000000918027220 */ /* 0x040fe20000400000 */
[C---:B------:R-:W-:Y:S01]  /*77a0*/  FMUL R9, R24.reuse, R16 ;  /* 0x0000001018097220 */ /* 0x040fe20000400000 */
[----:B------:R-:W-:Y:S01]  /*77b0*/  F2FP.TF32.F32.PACK_B R30, R30 ;  /* 0x0000001eff1e723e */ /* 0x000fe200024050ff */
[----:B------:R-:W-:Y:S01]  /*77c0*/  FFMA R16, R27, R20, R0 ;  /* 0x000000141b107223 */ /* 0x000fe20000000000 */
[----:B------:R-:W-:Y:S01]  /*77d0*/  LOP3.LUT R0, R43, 0xffffe000, RZ, 0xc0, !PT ;  /* 0xffffe0002b007812 */ /* 0x000fe200078ec0ff */
[C---:B------:R-:W-:Y:S01]  /*77e0*/  FMUL R3, R24.reuse, R10 ;  /* 0x0000000a18037220 */ /* 0x040fe20000400000 */
[----:B------:R-:W-:Y:S01]  /*77f0*/  F2FP.TF32.F32.PACK_B R31, R31 ;  /* 0x0000001fff1f723e */ /* 0x000fe200024050ff */
[C---:B------:R-:W-:Y:S01]  /*7800*/  FMUL R4, R24.reuse, R11 ;  /* 0x0000000b18047220 */ /* 0x040fe20000400000 */
[----:B------:R-:W-:Y:S01]  /*7810*/  F2FP.TF32.F32.PACK_B R16, R16 ;  /* 0x00000010ff10723e */ /* 0x000fe200024050ff */
[----:B------:R-:W-:Y:S01]  /*7820*/  FMUL R10, R24, R17 ;  /* 0x00000011180a7220 */ /* 0x000fe20000400000 */
[C---:B------:R-:W-:Y:S01]  /*7830*/  FFMA R17, R27.reuse, R21, R2 ;  /* 0x000000151b117223 */ /* 0x040fe20000000002 */
[----:B------:R-:W-:Y:S01]  /*7840*/  LOP3.LUT R2, R32, 0xffffe000, RZ, 0xc0, !PT ;  /* 0xffffe00020027812 */ /* 0x000fe200078ec0ff */
[----:B------:R1:W-:Y:S01]  /*7850*/  STS.128 [R66+0x4000], R28 ;  /* 0x0040001c42007388 */ /* 0x0003e20000000c00 */
[C---:B------:R-:W-:Y:S01]  /*7860*/  FMUL R11, R24.reuse, R18 ;  /* 0x00000012180b7220 */ /* 0x040fe20000400000 */
[----:B------:R-:W-:Y:S01]  /*7870*/  FFMA R18, R27, R26, R3 ;  /* 0x0000001a1b127223 */ /* 0x000fe20000000003 */
[----:B------:R-:W-:Y:S01]  /*7880*/  LOP3.LUT R3, R33, 0xffffe000, RZ, 0xc0, !PT ;  /* 0xffffe00021037812 */ /* 0x000fe200078ec0ff */
[C---:B------:R-:W-:Y:S01]  /*7890*/  FMUL R12, R24.reuse, R19 ;  /* 0x00000013180c7220 */ /* 0x040fe20000400000 */
[----:B------:R-:W-:Y:S01]  /*78a0*/  F2FP.TF32.F32.PACK_B R17, R17 ;  /* 0x00000011ff11723e */ /* 0x000fe200024050ff */
[----:B------:R-:W-:Y:S01]  /*78b0*/  FFMA R19, R27, R0, R4 ;  /* 0x000000001b137223 */ /* 0x000fe20000000004 */
[----:B------:R-:W-:Y:S01]  /*78c0*/  F2FP.TF32.F32.PACK_B R18, R18 ;  /* 0x00000012ff12723e */ /* 0x000fe200024050ff */
[----:B------:R-:W-:Y:S01]  /*78d0*/  FMUL R6, R24, R13 ;  /* 0x0000000d18067220 */ /* 0x000fe20000400000 */
[----:B------:R-:W-:Y:S01]  /*78e0*/  LOP3.LUT R13, R34, 0xffffe000, RZ, 0xc0, !PT ;  /* 0xffffe000220d7812 */ /* 0x000fe200078ec0ff */
[C---:B------:R-:W-:Y:S01]  /*78f0*/  FMUL R7, R24.reuse, R14 ;  /* 0x0000000e18077220 */ /* 0x040fe20000400000 */
[----:B------:R-:W-:Y:S01]  /*7900*/  LOP3.LUT R14, R35, 0xffffe000, RZ, 0xc0, !PT ;  /* 0xffffe000230e7812 */ /* 0x000fe200078ec0ff */
[----:B------:R-:W-:Y:S01]  /*7910*/  FMUL R8, R24, R15 ;  /* 0x0000000f18087220 */ /* 0x000fe20000400000 */
[----:B------:R-:W-:Y:S01]  /*7920*/  F2FP.TF32.F32.PACK_B R19, R19 ;  /* 0x00000013ff13723e */ /* 0x000fe200024050ff */
[C---:B------:R-:W-:Y:S01]  /*7930*/  FFMA R4, R27.reuse, R2, R5 ;  /* 0x000000021b047223 */ /* 0x040fe20000000005 */
[C---:B------:R-:W-:Y:S01]  /*7940*/  FFMA R5, R27.reuse, R3, R6 ;  /* 0x000000031b057223 */ /* 0x040fe20000000006 */
[C---:B------:R-:W-:Y:S01]  /*7950*/  FFMA R6, R27.reuse, R13, R7 ;  /* 0x0000000d1b067223 */ /* 0x040fe20000000007 */
[----:B------:R-:W-:Y:S01]  /*7960*/  FFMA R7, R27, R14, R8 ;  /* 0x0000000e1b077223 */ /* 0x000fe20000000008 */
[----:B------:R1:W-:Y:S01]  /*7970*/  STS.128 [R65+0x4010], R16 ;  /* 0x0040101041007388 */ /* 0x0003e20000000c00 */
[----:B------:R-:W-:Y:S01]  /*7980*/  LOP3.LUT R0, R36, 0xffffe000, RZ, 0xc0, !PT ;  /* 0xffffe00024007812 */ /* 0x000fe200078ec0ff */
[----:B------:R-:W-:Y:S01]  /*7990*/  IMAD.U32 R14, RZ, RZ, UR44 ;  /* 0x0000002cff0e7e24 */ /* 0x000fe2000f8e00ff */
[----:B------:R-:W-:Y:S02]  /*79a0*/  LOP3.LUT R2, R37, 0xffffe000, RZ, 0xc0, !PT ;  /* 0xffffe00025027812 */ /* 0x000fe400078ec0ff */
        /* <DEDUP_REMOVED lines=14> */
[----:B------:R-:W-:Y:S02]  /*7a90*/  F2FP.TF32.F32.PACK_B R11, R11 ;  /* 0x0000000bff0b723e */ /* 0x000fe400024050ff */
[----:B------:R-:W-:Y:S02]  /*7aa0*/  @P6 LEA R14, R14, UR45, 0x3 ;  /* 0x0000002d0e0e6c11 */ /* 0x000fe4000f8e18ff */
[----:B------:R-:W-:Y:S01]  /*7ab0*/  LEA R0, R71, UR45, 0x3 ;  /* 0x0000002d47007c11 */ /* 0x000fe2000f8e18ff */
[----:B------:R1:W-:Y:S01]  /*7ac0*/  STS.128 [R60+0x4030], R8 ;  /* 0x004030083c007388 */ /* 0x0003e20000000c00 */
[----:B------:R-:W-:Y:S01]  /*7ad0*/  @P6 SHF.L.U32 R2, R63, 0x1f, RZ ;  /* 0x0000001f3f026819 */ /* 0x000fe200000006ff */
[----:B------:R-:W-:Y:S05]  /*7ae0*/  @P6 VIADD R14, R14, 0x70 ;  /* 0x000000700e0e6836 */ /* 0x000fea0000000000 */
[----:B------:R-:W-:Y:S01]  /*7af0*/  @P6 PRMT R14, R74, 0x654, R14 ;  /* 0x000006544a0e6816 */ /* 0x000fe2000000000e */
[----:B------:R-:W-:Y:S01]  /*7b00*/  @!PT LDS RZ, [RZ] ;  /* 0x00000000fffff984 */ /* 0x000fe20000000800 */
[----:B------:R-:W-:Y:S01]  /*7b10*/  @!PT LDS RZ, [RZ] ;  /* 0x00000000fffff984 */ /* 0x000fe20000000800 */
[----:B------:R-:W-:Y:S01]  /*7b20*/  @!PT LDS RZ, [RZ] ;  /* 0x00000000fffff984 */ /* 0x000fe20000000800 */
[----:B------:R-:W-:Y:S01]  /*7b30*/  @!PT LDS RZ, [RZ] ;  /* 0x00000000fffff984 */ /* 0x000fe20000000800 */
[----:B------:R3:W-:Y:S06]  /*7b40*/  MEMBAR.ALL.CTA ;  /* 0x0000000000007992 */ /* 0x0007ec0000008000 */
[----:B---3--:R-:W3:Y:S02]  /*7b50*/  FENCE.VIEW.ASYNC.S ;  /* 0x00000000000073c6 */ /* 0x008ee40000000000 */
[----:B---3--:R-:W-:Y:S06]  /*7b60*/  BAR.SYNC.DEFER_BLOCKING 0x1, 0x80 ;  /* 0x0042000000007b1d */ /* 0x008fec0000010000 */
[----:B------:R-:W-:Y:S05]  /*7b70*/  @P0 BRA `(.L_x_124) ;  /* 0x0000000000280947 */ /* 0x000fea0003800000 */
[----:B------:R-:W3:Y:S01]  /*7b80*/  LDCU.64 UR6, c[0x0][0x348] ;  /* 0x00006900ff0677ac */ /* 0x000ee20008000a00 */
[----:B------:R-:W-:Y:S02]  /*7b90*/  UIADD3 UR9, UPT, UPT, UR49, 0x20, URZ ;  /* 0x0000002031097890 */ /* 0x000fe4000fffe0ff */
[----:B------:R-:W-:Y:S01]  /*7ba0*/  UIADD3 UR8, UPT, UPT, UR45, 0x4200, URZ ;  /* 0x000042002d087890 */ /* 0x000fe2000fffe0ff */
[----:B------:R-:W-:Y:S01]  /*7bb0*/  UMOV UR10, UR50 ;  /* 0x00000032000a7c82 */ /* 0x000fe20008000000 */
[----:B------:R-:W-:Y:S01]  /*7bc0*/  UMOV UR11, UR36 ;  /* 0x00000024000b7c82 */ /* 0x000fe20008000000 */
[----:B---3--:R-:W-:Y:S04]  /*7bd0*/  UIADD3 UR4, UP0, UPT, UR6, 0x680, URZ ;  /* 0x0000068006047890 */ /* 0x008fe8000ff1e0ff */
[----:B------:R-:W-:Y:S09]  /*7be0*/  UIADD3.X UR5, UPT, UPT, URZ, UR7, URZ, UP0, !UPT ;  /* 0x00000007ff057290 */ /* 0x000ff200087fe4ff */
[----:B------:R3:W-:Y:S01]  /*7bf0*/  UTMASTG.3D [UR8], [UR4] ;  /* 0x00000008040073b5 */ /* 0x0007e20008010000 */
[----:B------:R0:W-:Y:S01]  /*7c00*/  UTMACMDFLUSH ;  /* 0x00000000000079b7 */ /* 0x0001e20000000000 */
[----:B---3--:R-:W-:Y:S04]  /*7c10*/  DEPBAR.LE SB0, 0x1 ;  /* 0x000080400000791a */ /* 0x008fe80000000000 */
.L_x_124:
[----:B------:R-:W-:Y:S05]  /*7c20*/  BSYNC.RECONVERGENT B0 ;  /* 0x0000000000007941 */ /* 0x000fea0003800200 */
.L_x_123:
[----:B------:R-:W-:Y:S01]  /*7c30*/  BAR.SYNC.DEFER_BLOCKING 0x1, 0x80 ;  /* 0x0042000000007b1d */ /* 0x000fe20000010000 */
[----:B------:R-:W-:Y:S04]  /*7c40*/  UIADD3 UR4, UPT, UPT, UR44, 0x1, URZ ;  /* 0x000000012c047890 */ /* 0x000fe8000fffe0ff */
[----:B------:R-:W-:Y:S04]  /*7c50*/  UISETP.NE.AND UP0, UPT, UR4, 0x4, UPT ;  /* 0x000000040400788c */ /* 0x000fe8000bf05270 */
[----:B------:R-:W-:Y:S01]  /*7c60*/  USEL UR46, UR4, URZ, UP0 ;  /* 0x000000ff042e7287 */ /* 0x000fe20008000000 */
[----:B------:R3:W-:Y:S01]  /*7c70*/  @P6 SYNCS.ARRIVE.TRANS64.RED.A1T0 RZ, [R14+URZ], RZ ;  /* 0x000000ff0eff69a7 */ /* 0x0007e200081004ff */
[----:B------:R-:W-:Y:S01]  /*7c80*/  BSSY B1, `(.L_x_125) ;  /* 0x0000017000017945 */ /* 0x000fe20003800000 */
[----:B------:R-:W4:Y:S02]  /*7c90*/  @P6 SYNCS.PHASECHK.TRANS64.TRYWAIT P0, [R0+URZ+0x50], R2 ;  /* 0x00005002000065a7 */ /* 0x000f2400080011ff */
[----:B----4-:R-:W-:Y:S01]  /*7ca0*/  @P6 SEL R72, RZ, 0x1, !P0 ;  /* 0x00000001ff486807 */ /* 0x010fe20004000000 */
[----:B---3--:R-:W-:Y:S06]  /*7cb0*/  @!P6 BRA `(.L_x_126) ;  /* 0x00000000004ce947 */ /* 0x008fec0003800000 */
[----:B------:R-:W-:Y:S01]  /*7cc0*/  ISETP.NE.AND P0, PT, R72, RZ, PT ;  /* 0x000000ff4800720c */ /* 0x000fe20003f05270 */
[----:B------:R-:W-:Y:S01]  /*7cd0*/  BSSY B0, `(.L_x_127) ;  /* 0x000000b000007945 */ /* 0x000fe20003800000 */
[----:B------:R-:W-:Y:S11]  /*7ce0*/  ISETP.NE.AND P1, PT, R73, RZ, PT ;  /* 0x000000ff4900720c */ /* 0x000ff60003f25270 */
[----:B------:R-:W-:Y:S02]  /*7cf0*/  @!UPT UIADD3 URZ, UPT, UPT, URZ, URZ, URZ ;  /* 0x000000fffffff290 */ /* 0x000fe4000fffe0ff */
[C---:B-1----:R-:W-:Y:S01]  /*7d00*/  @P1 IMAD R4, R71.reuse, 0x2000, R66 ;  /* 0x0000200047041824 */ /* 0x042fe200078e0242 */
[C---:B------:R-:W-:Y:S01]  /*7d10*/  @P1 LEA R2, R71.reuse, R64, 0xd ;  /* 0x0000004047021211 */ /* 0x040fe200078e68ff */
[C---:B------:R-:W-:Y:S02]  /*7d20*/  @P1 IMAD R3, R71.reuse, 0x2000, R65 ;  /* 0x0000200047031824 */ /* 0x040fe400078e0241 */
[----:B------:R-:W-:Y:S01]  /*7d30*/  @P1 IMAD R71, R71, 0x2000, R60 ;  /* 0x0000200047471824 */ /* 0x000fe200078e023c */
[----:B------:R-:W-:Y:S06]  /*7d40*/  @P0 BRA `(.L_x_128) ;  /* 0x00000000000c0947 */ /* 0x000fec0003800000 */
[----:B------:R-:W-:Y:S04]  /*7d50*/  SHF.L.U32 R5, R63, 0x1f, RZ ;  /* 0x0000001f3f057819 */ /* 0x000fe800000006ff */
[----:B------:R-:W1:Y:S02]  /*7d60*/  SYNCS.PHASECHK.TRANS64.TRYWAIT P0, [R0+URZ+0x50], R5 ;  /* 0x00005005000075a7 */ /* 0x000e6400080011ff */
[----:B-1----:R-:W-:Y:S05]  /*7d70*/  @!P0 BRA `(.L_x_129) ;  /* 0x0000001400d08947 */ /* 0x002fea0003800000 */
.L_x_128:
[----:B------:R-:W-:Y:S05]  /*7d80*/  BSYNC B0 ;  /* 0x0000000000007941 */ /* 0x000fea0003800000 */
.L_x_127:
[----:B------:R-:W-:Y:S11]  /*7d90*/  ISETP.NE.AND P0, PT, R73, RZ, PT ;  /* 0x000000ff4900720c */ /* 0x000ff60003f05270 */
[----:B------:R-:W-:Y:S02]  /*7da0*/  @!UPT UIADD3 URZ, UPT, UPT, URZ, URZ, URZ ;  /* 0x000000fffffff290 */ /* 0x000fe4000fffe0ff */
[----:B------:R3:W4:Y:S04]  /*7db0*/  @P0 LDS.128 R44, [R4] ;  /* 0x00000000042c0984 */ /* 0x0007280000000c00 */
[----:B------:R3:W1:Y:S04]  /*7dc0*/  @P0 LDS.128 R40, [R3+0x10] ;  /* 0x0000100003280984 */ /* 0x0006680000000c00 */
[----:B------:R3:W1:Y:S04]  /*7dd0*/  @P0 LDS.128 R32, [R2+0x20] ;  /* 0x0000200002200984 */ /* 0x0006680000000c00 */
[----:B------:R3:W1:Y:S02]  /*7de0*/  @P0 LDS.128 R36, [R71+0x30] ;  /* 0x0000300047240984 */ /* 0x0006640000000c00 */
.L_x_126:
[----:B------:R-:W-:Y:S05]  /*7df0*/  BSYNC B1 ;  /* 0x0000000000017941 */ /* 0x000fea0003800000 */
.L_x_125:
        /* <DEDUP_REMOVED lines=21> */
.L_x_130:
[----:B------:R-:W-:Y:S01]  /*7f50*/  ISETP.NE.AND P0, PT, R68, RZ, PT ;  /* 0x000000ff4400720c */ /* 0x000fe20003f05270 */
[----:B------:R-:W-:Y:S05]  /*7f60*/  WARPSYNC.ALL ;  /* 0x0000000000007948 */ /* 0x000fea0003800000 */
[----:B------:R-:W-:Y:S01]  /*7f70*/  R2UR UR4, R25 ;  /* 0x00000000190472ca */ /* 0x000fe200000e0000 */
[----:B------:R-:W1:Y:S01]  /*7f80*/  S2UR UR5, SR_CgaCtaId ;  /* 0x00000000000579c3 */ /* 0x000e620000008800 */
[----:B----4-:R-:W-:Y:S01]  /*7f90*/  LOP3.LUT R0, R44, 0xffffe000, RZ, 0xc0, !PT ;  /* 0xffffe0002c007812 */ /* 0x010fe200078ec0ff */
[----:B------:R-:W-:Y:S01]  /*7fa0*/  BSSY.RECONVERGENT B0, `(.L_x_131) ;  /* 0x000005c000007945 */ /* 0x000fe20003800200 */
[----:B---3--:R-:W-:Y:S02]  /*7fb0*/  LOP3.LUT R2, R45, 0xffffe000, RZ, 0xc0, !PT ;  /* 0xffffe0002d027812 */ /* 0x008fe400078ec0ff */
[----:B------:R-:W-:Y:S02]  /*7fc0*/  LOP3.LUT R3, R46, 0xffffe000, RZ, 0xc0, !PT ;  /* 0xffffe0002e037812 */ /* 0x000fe400078ec0ff */
[----:B------:R-:W-:Y:S02]  /*7fd0*/  LOP3.LUT R20, R47, 0xffffe000, RZ, 0xc0, !PT ;  /* 0xffffe0002f147812 */ /* 0x000fe400078ec0ff */
[----:B------:R-:W-:Y:S02]  /*7fe0*/  LOP3.LUT R21, R40, 0xffffe000, RZ, 0xc0, !PT ;  /* 0xffffe00028157812 */ /* 0x000fe400078ec0ff */
[----:B------:R-:W-:Y:S01]  /*7ff0*/  LOP3.LUT R25, R41, 0xffffe000, RZ, 0xc0, !PT ;  /* 0xffffe00029197812 */ /* 0x000fe200078ec0ff */
[----:B------:R-:W3:Y:S01]  /*8000*/  LDTM.x16 R4, tmem[UR4+0x30] ;  /* 0x00003004000479ee */ /* 0x000ee20008240000 */
[----:B------:R-:W-:Y:S01]  /*8010*/  R2UR UR4, R70 ;  /* 0x00000000460472ca */ /* 0x000fe200000e0000 */
[----:B------:R-:W-:Y:S01]  /*8020*/  NOP ;  /* 0x0000000000007918 */ /* 0x000fe20000000000 */
[----:B------:R-:W-:Y:S02]  /*8030*/  LOP3.LUT R26, R42, 0xffffe000, RZ, 0xc0, !PT ;  /* 0xffffe0002a1a7812 */ /* 0x000fe400078ec0ff */
[----:B------:R-:W-:Y:S02]  /*8040*/  LOP3.LUT R28, R43, 0xffffe000, RZ, 0xc0, !PT ;  /* 0xffffe0002b1c7812 */ /* 0x000fe400078ec0ff */
[----:B------:R-:W-:Y:S02]  /*8050*/  LOP3.LUT R29, R32, 0xffffe000, RZ, 0xc0, !PT ;  /* 0xffffe000201d7812 */ /* 0x000fe400078ec0ff */
[----:B------:R-:W-:Y:S02]  /*8060*/  LOP3.LUT R30, R33, 0xffffe000, RZ, 0xc0, !PT ;  /* 0xffffe000211e7812 */ /* 0x000fe400078ec0ff */
[----:B------:R-:W-:Y:S02]  /*8070*/  LOP3.LUT R31, R34, 0xffffe000, RZ, 0xc0, !PT ;  /* 0xffffe000221f7812 */ /* 0x000fe400078ec0ff */
[----:B------:R-:W-:Y:S01]  /*8080*/  LOP3.LUT R32, R35, 0xffffe000, RZ, 0xc0, !PT ;  /* 0xffffe00023207812 */ /* 0x000fe200078ec0ff */
[----:B------:R-:W-:Y:S01]  /*8090*/  UIADD3 UR4, UPT, UPT, UR4, 0xe0, URZ ;  /* 0x000000e004047890 */ /* 0x000fe2000fffe0ff */
[----:B------:R-:W-:Y:S02]  /*80a0*/  LOP3.LUT R33, R36, 0xffffe000, RZ, 0xc0, !PT ;  /* 0xffffe00024217812 */ /* 0x000fe400078ec0ff */
[----:B------:R-:W-:Y:S02]  /*80b0*/  LOP3.LUT R34, R37, 0xffffe000, RZ, 0xc0, !PT ;  /* 0xffffe00025227812 */ /* 0x000fe400078ec0ff */
[----:B------:R-:W-:Y:S02]  /*80c0*/  LOP3.LUT R35, R38, 0xffffe000, RZ, 0xc0, !PT ;  /* 0xffffe00026237812 */ /* 0x000fe400078ec0ff */
[----:B------:R-:W-:Y:S01]  /*80d0*/  LOP3.LUT R36, R39, 0xffffe000, RZ, 0xc0, !PT ;  /* 0xffffe00027247812 */ /* 0x000fe200078ec0ff */
[C---:B---3--:R-:W-:Y:S01]  /*80e0*/  FMUL R4, R24.reuse, R4 ;  /* 0x0000000418047220 */ /* 0x048fe20000400000 */
[C---:B------:R-:W-:Y:S01]  /*80f0*/  FMUL R5, R24.reuse, R5 ;  /* 0x0000000518057220 */ /* 0x040fe20000400000 */
[C---:B------:R-:W-:Y:S01]  /*8100*/  FMUL R6, R24.reuse, R6 ;  /* 0x0000000618067220 */ /* 0x040fe20000400000 */
[C---:B------:R-:W-:Y:S01]  /*8110*/  FMUL R7, R24.reuse, R7 ;  /* 0x0000000718077220 */ /* 0x040fe20000400000 */
[C---:B------:R-:W-:Y:S01]  /*8120*/  FFMA R4, R27.reuse, R0, R4 ;  /* 0x000000001b047223 */ /* 0x040fe20000000004 */
[C---:B------:R-:W-:Y:S01]  /*8130*/  FFMA R5, R27.reuse, R2, R5 ;  /* 0x000000021b057223 */ /* 0x040fe20000000005 */
[C---:B------:R-:W-:Y:S01]  /*8140*/  FFMA R6, R27.reuse, R3, R6 ;  /* 0x000000031b067223 */ /* 0x040fe20000000006 */
[C---:B------:R-:W-:Y:S01]  /*8150*/  FFMA R7, R27.reuse, R20, R7 ;  /* 0x000000141b077223 */ /* 0x040fe20000000007 */
[----:B-1----:R-:W-:Y:S01]  /*8160*/  UPRMT UR4, UR5, 0x654, UR4 ;  /* 0x0000065405047896 */ /* 0x002fe20008000004 */
[C---:B------:R-:W-:Y:S01]  /*8170*/  FMUL R8, R24.reuse, R8 ;  /* 0x0000000818087220 */ /* 0x040fe20000400000 */
[C---:B------:R-:W-:Y:S01]  /*8180*/  FMUL R9, R24.reuse, R9 ;  /* 0x0000000918097220 */ /* 0x040fe20000400000 */
[C---:B------:R-:W-:Y:S01]  /*8190*/  FMUL R10, R24.reuse, R10 ;  /* 0x0000000a180a7220 */ /* 0x040fe20000400000 */
[C---:B------:R-:W-:Y:S01]  /*81a0*/  FMUL R11, R24.reuse, R11 ;  /* 0x0000000b180b7220 */ /* 0x040fe20000400000 */
[----:B------:R-:W-:Y:S01]  /*81b0*/  F2FP.TF32.F32.PACK_B R4, R4 ;  /* 0x00000004ff04723e */ /* 0x000fe200024050ff */
[C---:B------:R-:W-:Y:S01]  /*81c0*/  FFMA R8, R27.reuse, R21, R8 ;  /* 0x000000151b087223 */ /* 0x040fe20000000008 */
[----:B------:R-:W-:Y:S01]  /*81d0*/  F2FP.TF32.F32.PACK_B R5, R5 ;  /* 0x00000005ff05723e */ /* 0x000fe200024050ff */
[C---:B------:R-:W-:Y:S01]  /*81e0*/  FFMA R9, R27.reuse, R25, R9 ;  /* 0x000000191b097223 */ /* 0x040fe20000000009 */
[----:B------:R-:W-:Y:S01]  /*81f0*/  F2FP.TF32.F32.PACK_B R6, R6 ;  /* 0x00000006ff06723e */ /* 0x000fe200024050ff */
[C---:B------:R-:W-:Y:S01]  /*8200*/  FFMA R10, R27.reuse, R26, R10 ;  /* 0x0000001a1b0a7223 */ /* 0x040fe2000000000a */
[----:B------:R-:W-:Y:S01]  /*8210*/  F2FP.TF32.F32.PACK_B R7, R7 ;  /* 0x00000007ff07723e */ /* 0x000fe200024050ff */
[C---:B------:R-:W-:Y:S01]  /*8220*/  FFMA R11, R27.reuse, R28, R11 ;  /* 0x0000001c1b0b7223 */ /* 0x040fe2000000000b */
[C---:B------:R-:W-:Y:S01]  /*8230*/  FMUL R12, R24.reuse, R12 ;  /* 0x0000000c180c7220 */ /* 0x040fe20000400000 */
[----:B------:R-:W-:Y:S01]  /*8240*/  SYNCS.ARRIVE.TRANS64.RED.A1T0 RZ, [UR4], RZ ;  /* 0x000000ffffff79a7 */ /* 0x000fe20008100404 */
[----:B------:R-:W-:Y:S01]  /*8250*/  F2FP.TF32.F32.PACK_B R8, R8 ;  /* 0x00000008ff08723e */ /* 0x000fe200024050ff */
[----:B------:R1:W-:Y:S01]  /*8260*/  STS.128 [R66+0x6000], R4 ;  /* 0x0060000442007388 */ /* 0x0003e20000000c00 */
        /* <DEDUP_REMOVED lines=9> */
[C---:B------:R-:W-:Y:S01]  /*8300*/  FFMA R15, R27.reuse, R32, R15 ;  /* 0x000000201b0f7223 */ /* 0x040fe2000000000f */
[C---:B------:R-:W-:Y:S01]  /*8310*/  FMUL R16, R24.reuse, R16 ;  /* 0x0000001018107220 */ /* 0x040fe20000400000 */
[----:B------:R-:W-:Y:S01]  /*8320*/  F2FP.TF32.F32.PACK_B R12, R12 ;  /* 0x0000000cff0c723e */ /* 0x000fe200024050ff */
[----:B------:R1:W-:Y:S01]  /*8330*/  STS.128 [R65+0x6010], R8 ;  /* 0x0060100841007388 */ /* 0x0003e20000000c00 */
[C---:B------:R-:W-:Y:S01]  /*8340*/  FMUL R17, R24.reuse, R17 ;  /* 0x0000001118117220 */ /* 0x040fe20000400000 */
[C---:B------:R-:W-:Y:S01]  /*8350*/  FMUL R18, R24.reuse, R18 ;  /* 0x0000001218127220 */ /* 0x040fe20000400000 */
[----:B------:R-:W-:Y:S01]  /*8360*/  FMUL R19, R24, R19 ;  /* 0x0000001318137220 */ /* 0x000fe20000400000 */
[----:B------:R-:W-:Y:S01]  /*8370*/  F2FP.TF32.F32.PACK_B R13, R13 ;  /* 0x0000000dff0d723e */ /* 0x000fe200024050ff */
[C---:B------:R-:W-:Y:S01]  /*8380*/  FFMA R16, R27.reuse, R33, R16 ;  /* 0x000000211b107223 */ /* 0x040fe20000000010 */
[----:B------:R-:W-:Y:S01]  /*8390*/  F2FP.TF32.F32.PACK_B R14, R14 ;  /* 0x0000000eff0e723e */ /* 0x000fe200024050ff */
[C---:B------:R-:W-:Y:S01]  /*83a0*/  FFMA R17, R27.reuse, R34, R17 ;  /* 0x000000221b117223 */ /* 0x040fe20000000011 */
[----:B------:R-:W-:Y:S01]  /*83b0*/  F2FP.TF32.F32.PACK_B R15, R15 ;  /* 0x0000000fff0f723e */ /* 0x000fe200024050ff */
[C---:B------:R-:W-:Y:S01]  /*83c0*/  FFMA R18, R27.reuse, R35, R18 ;  /* 0x000000231b127223 */ /* 0x040fe20000000012 */
[----:B------:R-:W-:Y:S01]  /*83d0*/  FFMA R19, R27, R36, R19 ;  /* 0x000000241b137223 */ /* 0x000fe20000000013 */
[----:B------:R-:W-:Y:S02]  /*83e0*/  F2FP.TF32.F32.PACK_B R16, R16 ;  /* 0x00000010ff10723e */ /* 0x000fe400024050ff */
[----:B------:R1:W-:Y:S01]  /*83f0*/  STS.128 [R64+0x6020], R12 ;  /* 0x0060200c40007388 */ /* 0x0003e20000000c00 */
[----:B------:R-:W-:Y:S02]  /*8400*/  F2FP.TF32.F32.PACK_B R17, R17 ;  /* 0x00000011ff11723e */ /* 0x000fe400024050ff */
        /* <DEDUP_REMOVED lines=21> */
.L_x_132:
[----:B------:R-:W-:Y:S05]  /*8560*/  BSYNC.RECONVERGENT B0 ;  /* 0x0000000000007941 */ /* 0x000fea0003800200 */
.L_x_131:
[----:B------:R-:W-:Y:S01]  /*8570*/  BAR.SYNC.DEFER_BLOCKING 0x1, 0x80 ;  /* 0x0042000000007b1d */ /* 0x000fe20000010000 */
[----:B------:R-:W-:Y:S01]  /*8580*/  UISETP.NE.AND UP0, UPT, UR47, -0x4, UPT ;  /* 0xfffffffc2f00788c */ /* 0x000fe2000bf05270 */
[----:B------:R-:W-:Y:S08]  /*8590*/  IADD3 R22, PT, PT, R22, 0x1, RZ ;  /* 0x0000000116167810 */ /* 0x000ff00007ffe0ff */
[----:B------:R-:W-:Y:S05]  /*85a0*/  BRA.U !UP0, `(.L_x_133) ;  /* 0x0000000108247547 */ /* 0x000fea000b800000 */
[----:B------:R-:W-:Y:S01]  /*85b0*/  ISETP.NE.AND P0, PT, R69, RZ, PT ;  /* 0x000000ff4500720c */ /* 0x000fe20003f05270 */
[----:B------:R-:W-:Y:S01]  /*85c0*/  IMAD.U32 R0, RZ, RZ, UR46 ;  /* 0x0000002eff007e24 */ /* 0x000fe2000f8e00ff */
[----:B------:R-:W-:Y:S04]  /*85d0*/  UIADD3 UR4, UPT, UPT, UR46, 0x1, URZ ;  /* 0x000000012e047890 */ /* 0x000fe8000fffe0ff */
[----:B------:R-:W-:Y:S04]  /*85e0*/  UISETP.NE.AND UP0, UPT, UR4, 0x4, UPT ;  /* 0x000000040400788c */ /* 0x000fe8000bf05270 */
[----:B------:R-:W-:Y:S03]  /*85f0*/  USEL UR46, UR4, URZ, UP0 ;  /* 0x000000ff042e7287 */ /* 0x000fe60008000000 */
[----:B------:R-:W-:Y:S05]  /*8600*/  @P0 LEA R0, R0, UR45, 0x3 ;  /* 0x0000002d00000c11 */ /* 0x000fea000f8e18ff */
[----:B------:R-:W-:Y:S05]  /*8610*/  @P0 VIADD R0, R0, 0x70 ;  /* 0x0000007000000836 */ /* 0x000fea0000000000 */
[----:B------:R-:W-:Y:S04]  /*8620*/  @P0 PRMT R0, R74, 0x654, R0 ;  /* 0x000006544a000816 */ /* 0x000fe80000000000 */
[----:B------:R3:W-:Y:S03]  /*8630*/  @P0 SYNCS.ARRIVE.TRANS64.RED.A1T0 RZ, [R0+URZ], RZ ;  /* 0x000000ff00ff09a7 */ /* 0x0007e600081004ff */
.L_x_133:
[----:B------:R-:W-:Y:S01]  /*8640*/  R2UR UR5, R54 ;  /* 0x00000000360572ca */ /* 0x000fe200000e0000 */
[----:B------:R-:W-:Y:S01]  /*8650*/  UISETP.NE.AND UP0, UPT, UR61, URZ, UPT ;  /* 0x000000ff3d00728c */ /* 0x000fe2000bf05270 */
[----:B------:R-:W-:Y:S01]  /*8660*/  R2UR UR4, R55 ;  /* 0x00000000370472ca */ /* 0x000fe200000e0000 */
[----:B------:R-:W-:Y:S01]  /*8670*/  UIADD3 UR47, UPT, UPT, UR47, 0x4, URZ ;  /* 0x000000042f2f7890 */ /* 0x000fe2000fffe0ff */
[----:B------:R-:W-:Y:S01]  /*8680*/  ISETP.NE.AND P0, PT, R59, 0x2, PT ;  /* 0x000000023b00780c */ /* 0x000fe20003f05270 */
[----:B------:R-:W-:Y:S01]  /*8690*/  UMOV UR36, UR60 ;  /* 0x0000003c00247c82 */ /* 0x000fe20008000000 */
[----:B------:R-:W-:Y:S02]  /*86a0*/  ISETP.NE.AND P1, PT, R22, 0x4, PT ;  /* 0x000000041600780c */ /* 0x000fe40003f25270 */
[----:B------:R-:W-:Y:S02]  /*86b0*/  SEL R2, RZ, 0x1, P0 ;  /* 0x00000001ff027807 */ /* 0x000fe40000000000 */
[----:B---3--:R-:W-:Y:S02]  /*86c0*/  SEL R0, RZ, 0x1, P1 ;  /* 0x00000001ff007807 */ /* 0x008fe40000800000 */
[----:B------:R-:W-:Y:S01]  /*86d0*/  LOP3.LUT R61, R61, R2, RZ, 0x3c, !PT ;  /* 0x000000023d3d7212 */ /* 0x000fe200078e3cff */
[----:B------:R-:W-:Y:S01]  /*86e0*/  UIADD3 UR20, UPT, UPT, UR37, UR5, URZ ;  /* 0x0000000525147290 */ /* 0x000fe2000fffe0ff */
[----:B------:R-:W-:Y:S01]  /*86f0*/  LOP3.LUT R62, R62, R0, RZ, 0x3c, !PT ;  /* 0x000000003e3e7212 */ /* 0x000fe200078e3cff */
[----:B------:R-:W-:Y:S01]  /*8700*/  UIADD3 UR16, UPT, UPT, UR38, UR4, URZ ;  /* 0x0000000426107290 */ /* 0x000fe2000fffe0ff */
[----:B------:R-:W-:Y:S02]  /*8710*/  SEL R59, R59, RZ, P0 ;  /* 0x000000ff3b3b7207 */ /* 0x000fe40000000000 */
[----:B------:R-:W-:Y:S01]  /*8720*/  SEL R22, R22, RZ, P1 ;  /* 0x000000ff16167207 */ /* 0x000fe20000800000 */
[----:B------:R-:W-:Y:S08]  /*8730*/  BRA.U UP0, `(.L_x_134) ;  /* 0xffffffc900e87547 */ /* 0x000ff0000b83ffff */
[----:B------:R-:W-:-:S13]  /*8740*/  R2UR UR4, R56 ;  /* 0x00000000380472ca */ /* 0x000fda00000e0000 */
[----:B------:R-:W-:-:S09]  /*8750*/  UISETP.NE.AND UP0, UPT, UR4, URZ, UPT ;  /* 0x000000ff0400728c */ /* 0x000fd2000bf05270 */
[----:B------:R-:W-:Y:S05]  /*8760*/  BRA.U !UP0, `(.L_x_135) ;  /* 0x0000000108487547 */ /* 0x000fea000b800000 */
[----:B------:R-:W3:Y:S02]  /*8770*/  LDCU.64 UR4, c[0x0][0x890] ;  /* 0x00011200ff0477ac */ /* 0x000ee40008000a00 */
[----:B---3--:R-:W-:-:S04]  /*8780*/  UISETP.NE.U32.AND UP0, UPT, UR4, URZ, UPT ;  /* 0x000000ff0400728c */ /* 0x008fc8000bf05070 */
[----:B------:R-:W-:-:S09]  /*8790*/  UISETP.NE.AND.EX UP0, UPT, UR5, URZ, UPT, UP0 ;  /* 0x000000ff0500728c */ /* 0x000fd2000bf05300 */
[----:B------:R-:W-:Y:S05]  /*87a0*/  BRA.U UP0, `(.L_x_136) ;  /* 0x00000001000c7547 */ /* 0x000fea000b800000 */
[----:B------:R-:W-:-:S13]  /*87b0*/  FSETP.NEU.AND P0, PT, R27, RZ, PT ;  /* 0x000000ff1b00720b */ /* 0x000fda0003f0d000 */
[----:B------:R-:W-:Y:S05]  /*87c0*/  @!P0 EXIT ;  /* 0x000000000000894d */ /* 0x000fea0003800000 */
[----:B------:R-:W-:Y:S05]  /*87d0*/  BRA `(.L_x_135) ;  /* 0x00000000002c7947 */ /* 0x000fea0003800000 */
.L_x_136:
[----:B------:R-:W-:Y:S01]  /*87e0*/  ISETP.NE.AND P0, PT, R58, RZ, PT ;  /* 0x000000ff3a00720c */ /* 0x000fe20003f05270 */
[----:B------:R-:W-:-:S12]  /*87f0*/  BSSY.RECONVERGENT B0, `(.L_x_135) ;  /* 0x0000009000007945 */ /* 0x000fd80003800200 */
[----:B------:R-:W-:Y:S05]  /*8800*/  @P0 BRA `(.L_x_137) ;  /* 0x0000000000140947 */ /* 0x000fea0003800000 */
[----:B------:R-:W3:Y:S02]  /*8810*/  LDCU.64 UR4, c[0x0][0x888] ;  /* 0x00011100ff0477ac */ /* 0x000ee40008000a00 */
[----:B---3--:R-:W-:-:S04]  /*8820*/  ISETP.NE.U32.AND P0, PT, RZ, UR4, PT ;  /* 0x00000004ff007c0c */ /* 0x008fc8000bf05070 */
[----:B------:R-:W-:-:S13]  /*8830*/  ISETP.NE.AND.EX P0, PT, RZ, UR5, PT, P0 ;  /* 0x00000005ff007c0c */ /* 0x000fda000bf05300 */
[----:B------:R-:W-:Y:S05]  /*8840*/  @!P0 EXIT ;  /* 0x000000000000894d */ /* 0x000fea0003800000 */
[----:B------:R-:W-:Y:S05]  /*8850*/  BRA `(.L_x_138) ;  /* 0x0000000000087947 */ /* 0x000fea0003800000 */
.L_x_137:
[----:B------:R-:W-:-:S13]  /*8860*/  FSETP.NEU.AND P0, PT, R27, RZ, PT ;  /* 0x000000ff1b00720b */ /* 0x000fda0003f0d000 */
[----:B------:R-:W-:Y:S05]  /*8870*/  @!P0 EXIT ;  /* 0x000000000000894d */ /* 0x000fea0003800000 */
.L_x_138:
[----:B------:R-:W-:Y:S05]  /*8880*/  BSYNC.RECONVERGENT B0 ;  /* 0x0000000000007941 */ /* 0x000fea0003800200 */
.L_x_135:
[----:B------:R-:W3:Y:S01]  /*8890*/  S2UR UR5, SR_CgaCtaId ;  /* 0x00000000000579c3 */ /* 0x000ee20000008800 */
[----:B------:R-:W-:Y:S01]  /*88a0*/  ULEA UR4, UR46, UR45, 0x3 ;  /* 0x0000002d2e047291 */ /* 0x000fe2000f8e18ff */
[----:B------:R-:W-:-:S04]  /*88b0*/  DEPBAR.LE SB0, 0x0 ;  /* 0x000080000000791a */ /* 0x000fc80000000000 */
[----:B------:R-:W-:-:S04]  /*88c0*/  UIADD3 UR4, UPT, UPT, UR4, 0x70, URZ ;  /* 0x0000007004047890 */ /* 0x000fc8000fffe0ff */
[----:B---3--:R-:W-:-:S09]  /*88d0*/  UPRMT UR4, UR5, 0x654, UR4 ;  /* 0x0000065405047896 */ /* 0x008fd20008000004 */
[----:B------:R-:W-:Y:S01]  /*88e0*/  SYNCS.ARRIVE.TRANS64.RED.A1T0 RZ, [UR4], RZ ;  /* 0x000000ffffff79a7 */ /* 0x000fe20008100404 */
[----:B------:R-:W-:Y:S05]  /*88f0*/  EXIT ;  /* 0x000000000000794d */ /* 0x000fea0003800000 */
.L_x_24:
[----:B--2---:R2:W3:Y:S02]  /*8900*/  SYNCS.PHASECHK.TRANS64.TRYWAIT P0, [R0+URZ+0x110], R2 ;  /* 0x00011002000075a7 */ /* 0x0044e400080011ff */
[----:B---3--:R-:W-:Y:S05]  /*8910*/  @!P0 NANOSLEEP.SYNCS 0x989680 ;  /* 0x009896800000895d */ /* 0x008fea0003900000 */
[----:B------:R-:W3:Y:S02]  /*8920*/  @!P0 SYNCS.PHASECHK.TRANS64 P0, [R0+URZ+0x110], R2 ;  /* 0x00011002000085a7 */ /* 0x000ee400080010ff */
[----:B---3--:R-:W-:Y:S05]  /*8930*/  @!P0 BRA `(.L_x_24) ;  /* 0xfffffffc00f08947 */ /* 0x008fea000383ffff */
[----:B------:R-:W-:Y:S05]  /*8940*/  BRA `(.L_x_139) ;  /* 0xffffff8c00f47947 */ /* 0x000fea000383ffff */
.L_x_27:
[----:B--2---:R-:W-:-:S07]  /*8950*/  MOV R0, UR33 ;  /* 0x0000002100007c02 */ /* 0x004fce0008000f00 */
.L_x_140:
[----:B--2---:R2:W3:Y:S02]  /*8960*/  SYNCS.PHASECHK.TRANS64.TRYWAIT P0, [R0+URZ+0x28], R3 ;  /* 0x00002803000075a7 */ /* 0x0044e400080011ff */
[----:B---3--:R-:W-:Y:S05]  /*8970*/  @!P0 NANOSLEEP.SYNCS 0x989680 ;  /* 0x009896800000895d */ /* 0x008fea0003900000 */
[----:B------:R-:W3:Y:S02]  /*8980*/  @!P0 SYNCS.PHASECHK.TRANS64 P0, [R0+URZ+0x28], R3 ;  /* 0x00002803000085a7 */ /* 0x000ee400080010ff */
[----:B---3--:R-:W-:Y:S05]  /*8990*/  @!P0 BRA `(.L_x_140) ;  /* 0xfffffffc00f08947 */ /* 0x008fea000383ffff */
[----:B------:R-:W-:Y:S05]  /*89a0*/  BRA `(.L_x_26) ;  /* 0xffffff9000347947 */ /* 0x000fea000383ffff */
.L_x_34:
[----:B-1----:R-:W-:-:S07]  /*89b0*/  MOV R0, UR17 ;  /* 0x0000001100007c02 */ /* 0x002fce0008000f00 */
.L_x_141:
[----:B-1----:R1:W2:Y:S02]  /*89c0*/  SYNCS.PHASECHK.TRANS64.TRYWAIT P0, [R0+URZ+0x28], R3 ;  /* 0x00002803000075a7 */ /* 0x0022a400080011ff */
[----:B--2---:R-:W-:Y:S05]  /*89d0*/  @!P0 NANOSLEEP.SYNCS 0x989680 ;  /* 0x009896800000895d */ /* 0x004fea0003900000 */
[----:B------:R-:W2:Y:S02]  /*89e0*/  @!P0 SYNCS.PHASECHK.TRANS64 P0, [R0+URZ+0x28], R3 ;  /* 0x00002803000085a7 */ /* 0x000ea400080010ff */
[----:B--2---:R-:W-:Y:S05]  /*89f0*/  @!P0 BRA `(.L_x_141) ;  /* 0xfffffffc00f08947 */ /* 0x004fea000383ffff */
[----:B------:R-:W-:Y:S05]  /*8a00*/  BRA `(.L_x_33) ;  /* 0xffffff9000f47947 */ /* 0x000fea000383ffff */
.L_x_39:
[----:B-1----:R1:W2:Y:S02]  /*8a10*/  SYNCS.PHASECHK.TRANS64.TRYWAIT P0, [R3+URZ+0xa0], R0 ;  /* 0x0000a000030075a7 */ /* 0x0022a400080011ff */
[----:B--2---:R-:W-:Y:S05]  /*8a20*/  @!P0 NANOSLEEP.SYNCS 0x989680 ;  /* 0x009896800000895d */ /* 0x004fea0003900000 */
[----:B------:R-:W2:Y:S02]  /*8a30*/  @!P0 SYNCS.PHASECHK.TRANS64 P0, [R3+URZ+0xa0], R0 ;  /* 0x0000a000030085a7 */ /* 0x000ea400080010ff */
[----:B--2---:R-:W-:Y:S05]  /*8a40*/  @!P0 BRA `(.L_x_39) ;  /* 0xfffffffc00f08947 */ /* 0x004fea000383ffff */
[----:B------:R-:W-:Y:S05]  /*8a50*/  BRA `(.L_x_142) ;  /* 0xffffff9400947947 */ /* 0x000fea000383ffff */
.L_x_43:
[----:B------:R-:W-:-:S07]  /*8a60*/  MOV R0, UR4 ;  /* 0x0000000400007c02 */ /* 0x000fce0008000f00 */
.L_x_143:
[----:B-1----:R1:W2:Y:S02]  /*8a70*/  SYNCS.PHASECHK.TRANS64.TRYWAIT P0, [R0+URZ], R2 ;  /* 0x00000002000075a7 */ /* 0x0022a400080011ff */
[----:B--2---:R-:W-:Y:S05]  /*8a80*/  @!P0 NANOSLEEP.SYNCS 0x989680 ;  /* 0x009896800000895d */ /* 0x004fea0003900000 */
[----:B------:R-:W2:Y:S02]  /*8a90*/  @!P0 SYNCS.PHASECHK.TRANS64 P0, [R0+URZ], R2 ;  /* 0x00000002000085a7 */ /* 0x000ea400080010ff */
[----:B--2---:R-:W-:Y:S05]  /*8aa0*/  @!P0 BRA `(.L_x_143) ;  /* 0xfffffffc00f08947 */ /* 0x004fea000383ffff */
[----:B------:R-:W-:Y:S05]  /*8ab0*/  BRA `(.L_x_144) ;  /* 0xffffff9c00407947 */ /* 0x000fea000383ffff */
.L_x_44:
[----:B------:R-:W-:-:S07]  /*8ac0*/  MOV R0, UR5 ;  /* 0x0000000500007c02 */ /* 0x000fce0008000f00 */
.L_x_145:
[----:B-1----:R1:W2:Y:S02]  /*8ad0*/  SYNCS.PHASECHK.TRANS64.TRYWAIT P0, [R0+URZ], R3 ;  /* 0x00000003000075a7 */ /* 0x0022a400080011ff */
[----:B--2---:R-:W-:Y:S05]  /*8ae0*/  @!P0 NANOSLEEP.SYNCS 0x989680 ;  /* 0x009896800000895d */ /* 0x004fea0003900000 */
[----:B------:R-:W2:Y:S02]  /*8af0*/  @!P0 SYNCS.PHASECHK.TRANS64 P0, [R0+URZ], R3 ;  /* 0x00000003000085a7 */ /* 0x000ea400080010ff */
[----:B--2---:R-:W-:Y:S05]  /*8b00*/  @!P0 BRA `(.L_x_145) ;  /* 0xfffffffc00f08947 */ /* 0x004fea000383ffff */
[----:B------:R-:W-:Y:S05]  /*8b10*/  BRA `(.L_x_146) ;  /* 0xffffff9c004c7947 */ /* 0x000fea000383ffff */
.L_x_45:
[----:B------:R-:W-:-:S07]  /*8b20*/  MOV R0, UR5 ;  /* 0x0000000500007c02 */ /* 0x000fce0008000f00 */
.L_x_147:
[----:B-1----:R1:W2:Y:S02]  /*8b30*/  SYNCS.PHASECHK.TRANS64.TRYWAIT P0, [R0+URZ], R3 ;  /* 0x00000003000075a7 */ /* 0x0022a400080011ff */
[----:B--2---:R-:W-:Y:S05]  /*8b40*/  @!P0 NANOSLEEP.SYNCS 0x989680 ;  /* 0x009896800000895d */ /* 0x004fea0003900000 */
[----:B------:R-:W2:Y:S02]  /*8b50*/  @!P0 SYNCS.PHASECHK.TRANS64 P0, [R0+URZ], R3 ;  /* 0x00000003000085a7 */ /* 0x000ea400080010ff */
[----:B--2---:R-:W-:Y:S05]  /*8b60*/  @!P0 BRA `(.L_x_147) ;  /* 0xfffffffc00f08947 */ /* 0x004fea000383ffff */
[----:B------:R-:W-:Y:S05]  /*8b70*/  BRA `(.L_x_148) ;  /* 0xffffff9c00587947 */ /* 0x000fea000383ffff */
.L_x_46:
[----:B------:R-:W-:-:S07]  /*8b80*/  MOV R0, UR5 ;  /* 0x0000000500007c02 */ /* 0x000fce0008000f00 */
.L_x_149:
[----:B-1----:R1:W2:Y:S02]  /*8b90*/  SYNCS.PHASECHK.TRANS64.TRYWAIT P0, [R0+URZ], R3 ;  /* 0x00000003000075a7 */ /* 0x0022a400080011ff */
[----:B--2---:R-:W-:Y:S05]  /*8ba0*/  @!P0 NANOSLEEP.SYNCS 0x989680 ;  /* 0x009896800000895d */ /* 0x004fea0003900000 */
[----:B------:R-:W2:Y:S02]  /*8bb0*/  @!P0 SYNCS.PHASECHK.TRANS64 P0, [R0+URZ], R3 ;  /* 0x00000003000085a7 */ /* 0x000ea400080010ff */
[----:B--2---:R-:W-:Y:S05]  /*8bc0*/  @!P0 BRA `(.L_x_149) ;  /* 0xfffffffc00f08947 */ /* 0x004fea000383ffff */
[----:B------:R-:W-:Y:S05]  /*8bd0*/  BRA `(.L_x_150) ;  /* 0xffffff9c00647947 */ /* 0x000fea000383ffff */
.L_x_49:
[----:B-1----:R1:W2:Y:S02]  /*8be0*/  SYNCS.PHASECHK.TRANS64.TRYWAIT P0, [R2+URZ+0x100], R4 ;  /* 0x00010004020075a7 */ /* 0x0022a400080011ff */
[----:B--2---:R-:W-:Y:S05]  /*8bf0*/  @!P0 NANOSLEEP.SYNCS 0x989680 ;  /* 0x009896800000895d */ /* 0x004fea0003900000 */
[----:B------:R-:W2:Y:S02]  /*8c00*/  @!P0 SYNCS.PHASECHK.TRANS64 P0, [R2+URZ+0x100], R4 ;  /* 0x00010004020085a7 */ /* 0x000ea400080010ff */
[----:B--2---:R-:W-:Y:S05]  /*8c10*/  @!P0 BRA `(.L_x_49) ;  /* 0xfffffffc00f08947 */ /* 0x004fea000383ffff */
[----:B------:R-:W-:Y:S05]  /*8c20*/  BRA `(.L_x_151) ;  /* 0xffffff9c00c87947 */ /* 0x000fea000383ffff */
.L_x_50:
[----:B------:R-:W-:-:S07]  /*8c30*/  MOV R2, UR4 ;  /* 0x0000000400027c02 */ /* 0x000fce0008000f00 */
.L_x_152:
[----:B-1----:R1:W2:Y:S02]  /*8c40*/  SYNCS.PHASECHK.TRANS64.TRYWAIT P0, [R2+URZ+0xb0], R5 ;  /* 0x0000b005020075a7 */ /* 0x0022a400080011ff */
[----:B--2---:R-:W-:Y:S05]  /*8c50*/  @!P0 NANOSLEEP.SYNCS 0x989680 ;  /* 0x009896800000895d */ /* 0x004fea0003900000 */
[----:B------:R-:W2:Y:S02]  /*8c60*/  @!P0 SYNCS.PHASECHK.TRANS64 P0, [R2+URZ+0xb0], R5 ;  /* 0x0000b005020085a7 */ /* 0x000ea400080010ff */
[----:B--2---:R-:W-:Y:S05]  /*8c70*/  @!P0 BRA `(.L_x_152) ;  /* 0xfffffffc00f08947 */ /* 0x004fea000383ffff */
[----:B------:R-:W-:Y:S05]  /*8c80*/  BRA `(.L_x_153) ;  /* 0xffffff9c00d87947 */ /* 0x000fea000383ffff */
.L_x_51:
[----:B-1----:R1:W2:Y:S02]  /*8c90*/  SYNCS.PHASECHK.TRANS64.TRYWAIT P1, [R2+URZ+0xa0], R4 ;  /* 0x0000a004020075a7 */ /* 0x0022a400080211ff */
[----:B--2---:R-:W-:Y:S05]  /*8ca0*/  @!P1 NANOSLEEP.SYNCS 0x989680 ;  /* 0x009896800000995d */ /* 0x004fea0003900000 */
[----:B------:R-:W2:Y:S02]  /*8cb0*/  @!P1 SYNCS.PHASECHK.TRANS64 P1, [R2+URZ+0xa0], R4 ;  /* 0x0000a004020095a7 */ /* 0x000ea400080210ff */
[----:B--2---:R-:W-:Y:S05]  /*8cc0*/  @!P1 BRA `(.L_x_51) ;  /* 0xfffffffc00f09947 */ /* 0x004fea000383ffff */
[----:B------:R-:W-:Y:S05]  /*8cd0*/  BRA `(.L_x_154) ;  /* 0xffffffa000087947 */ /* 0x000fea000383ffff */
.L_x_54:
[----:B------:R-:W-:-:S07]  /*8ce0*/  MOV R0, UR4 ;  /* 0x0000000400007c02 */ /* 0x000fce0008000f00 */
.L_x_155:
[----:B-1----:R1:W2:Y:S02]  /*8cf0*/  SYNCS.PHASECHK.TRANS64.TRYWAIT P0, [R0+URZ+0xb0], R2 ;  /* 0x0000b002000075a7 */ /* 0x0022a400080011ff */
[----:B--2---:R-:W-:Y:S05]  /*8d00*/  @!P0 NANOSLEEP.SYNCS 0x989680 ;  /* 0x009896800000895d */ /* 0x004fea0003900000 */
[----:B------:R-:W2:Y:S02]  /*8d10*/  @!P0 SYNCS.PHASECHK.TRANS64 P0, [R0+URZ+0xb0], R2 ;  /* 0x0000b002000085a7 */ /* 0x000ea400080010ff */
[----:B--2---:R-:W-:Y:S05]  /*8d20*/  @!P0 BRA `(.L_x_155) ;  /* 0xfffffffc00f08947 */ /* 0x004fea000383ffff */
[----:B------:R-:W-:Y:S05]  /*8d30*/  BRA `(.L_x_53) ;  /* 0xffffffa0005c7947 */ /* 0x000fea000383ffff */
.L_x_61:
[----:B-1----:R1:W2:Y:S02]  /*8d40*/  SYNCS.PHASECHK.TRANS64.TRYWAIT P1, [R0+URZ+0xa0], R2 ;  /* 0x0000a002000075a7 */ /* 0x0022a400080211ff */
[----:B--2---:R-:W-:Y:S05]  /*8d50*/  @!P1 NANOSLEEP.SYNCS 0x989680 ;  /* 0x009896800000995d */ /* 0x004fea0003900000 */
[----:B------:R-:W2:Y:S02]  /*8d60*/  @!P1 SYNCS.PHASECHK.TRANS64 P1, [R0+URZ+0xa0], R2 ;  /* 0x0000a002000095a7 */ /* 0x000ea400080210ff */
[----:B--2---:R-:W-:Y:S05]  /*8d70*/  @!P1 BRA `(.L_x_61) ;  /* 0xfffffffc00f09947 */ /* 0x004fea000383ffff */
[----:B------:R-:W-:Y:S05]  /*8d80*/  BRA `(.L_x_156) ;  /* 0xffffffa400d47947 */ /* 0x000fea000383ffff */
.L_x_62:
[----:B------:R-:W-:-:S07]  /*8d90*/  MOV R2, UR30 ;  /* 0x0000001e00027c02 */ /* 0x000fce0008000f00 */
.L_x_157:
[----:B-1----:R1:W2:Y:S02]  /*8da0*/  SYNCS.PHASECHK.TRANS64.TRYWAIT P0, [R2+URZ+0xe0], R0 ;  /* 0x0000e000020075a7 */ /* 0x0022a400080011ff */
[----:B--2---:R-:W-:Y:S05]  /*8db0*/  @!P0 NANOSLEEP.SYNCS 0x989680 ;  /* 0x009896800000895d */ /* 0x004fea0003900000 */
[----:B------:R-:W2:Y:S02]  /*8dc0*/  @!P0 SYNCS.PHASECHK.TRANS64 P0, [R2+URZ+0xe0], R0 ;  /* 0x0000e000020085a7 */ /* 0x000ea400080010ff */
[----:B--2---:R-:W-:Y:S05]  /*8dd0*/  @!P0 BRA `(.L_x_157) ;  /* 0xfffffffc00f08947 */ /* 0x004fea000383ffff */
[----:B------:R-:W-:Y:S05]  /*8de0*/  BRA `(.L_x_158) ;  /* 0xffffffa8000c7947 */ /* 0x000fea000383ffff */
.L_x_65:
[----:B------:R-:W-:Y:S07]  /*8df0*/  MOV R0, UR5 ;  /* 0x0000000500007c02 */ /* 0x000fee0008000f00 */
.L_x_159:
[----:B-1----:R1:W2:Y:S02]  /*8e00*/  SYNCS.PHASECHK.TRANS64.TRYWAIT P0, [R0+URZ], R2 ;  /* 0x00000002000075a7 */ /* 0x0022a400080011ff */
[----:B--2---:R-:W-:Y:S05]  /*8e10*/  @!P0 NANOSLEEP.SYNCS 0x989680 ;  /* 0x009896800000895d */ /* 0x004fea0003900000 */
[----:B------:R-:W2:Y:S02]  /*8e20*/  @!P0 SYNCS.PHASECHK.TRANS64 P0, [R0+URZ], R2 ;  /* 0x00000002000085a7 */ /* 0x000ea400080010ff */
[----:B--2---:R-:W-:Y:S05]  /*8e30*/  @!P0 BRA `(.L_x_159) ;  /* 0xfffffffc00f08947 */ /* 0x004fea000383ffff */
[----:B------:R-:W-:Y:S05]  /*8e40*/  BRA `(.L_x_64) ;  /* 0xffffffa800287947 */ /* 0x000fea000383ffff */
.L_x_68:
[----:B------:R-:W-:-:S07]  /*8e50*/  MOV R0, UR4 ;  /* 0x0000000400007c02 */ /* 0x000fce0008000f00 */
.L_x_160:
[----:B--2---:R2:W4:Y:S02]  /*8e60*/  SYNCS.PHASECHK.TRANS64.TRYWAIT P0, [R0+URZ], R2 ;  /* 0x00000002000075a7 */ /* 0x00452400080011ff */
[----:B----4-:R-:W-:Y:S05]  /*8e70*/  @!P0 NANOSLEEP.SYNCS 0x989680 ;  /* 0x009896800000895d */ /* 0x010fea0003900000 */
[----:B------:R-:W4:Y:S02]  /*8e80*/  @!P0 SYNCS.PHASECHK.TRANS64 P0, [R0+URZ], R2 ;  /* 0x00000002000085a7 */ /* 0x000f2400080010ff */
[----:B----4-:R-:W-:Y:S05]  /*8e90*/  @!P0 BRA `(.L_x_160) ;  /* 0xfffffffc00f08947 */ /* 0x010fea000383ffff */
[----:B------:R-:W-:Y:S05]  /*8ea0*/  BRA `(.L_x_161) ;  /* 0xffffffac00047947 */ /* 0x000fea000383ffff */
.L_x_69:
[----:B------:R-:W-:-:S07]  /*8eb0*/  MOV R0, UR5 ;  /* 0x0000000500007c02 */ /* 0x000fce0008000f00 */
.L_x_162:
[----:B-1----:R1:W2:Y:S02]  /*8ec0*/  SYNCS.PHASECHK.TRANS64.TRYWAIT P0, [R0+URZ], R3 ;  /* 0x00000003000075a7 */ /* 0x0022a400080011ff */
[----:B--2---:R-:W-:Y:S05]  /*8ed0*/  @!P0 NANOSLEEP.SYNCS 0x989680 ;  /* 0x009896800000895d */ /* 0x004fea0003900000 */
[----:B------:R-:W2:Y:S02]  /*8ee0*/  @!P0 SYNCS.PHASECHK.TRANS64 P0, [R0+URZ], R3 ;  /* 0x00000003000085a7 */ /* 0x000ea400080010ff */
[----:B--2---:R-:W-:Y:S05]  /*8ef0*/  @!P0 BRA `(.L_x_162) ;  /* 0xfffffffc00f08947 */ /* 0x004fea000383ffff */
[----:B------:R-:W-:Y:S05]  /*8f00*/  BRA `(.L_x_163) ;  /* 0xffffffac00107947 */ /* 0x000fea000383ffff */
.L_x_70:
[----:B------:R-:W-:-:S07]  /*8f10*/  MOV R0, UR5 ;  /* 0x0000000500007c02 */ /* 0x000fce0008000f00 */
.L_x_164:
[----:B-1----:R1:W2:Y:S02]  /*8f20*/  SYNCS.PHASECHK.TRANS64.TRYWAIT P0, [R0+URZ], R3 ;  /* 0x00000003000075a7 */ /* 0x0022a400080011ff */
[----:B--2---:R-:W-:Y:S05]  /*8f30*/  @!P0 NANOSLEEP.SYNCS 0x989680 ;  /* 0x009896800000895d */ /* 0x004fea0003900000 */
[----:B------:R-:W2:Y:S02]  /*8f40*/  @!P0 SYNCS.PHASECHK.TRANS64 P0, [R0+URZ], R3 ;  /* 0x00000003000085a7 */ /* 0x000ea400080010ff */
[----:B--2---:R-:W-:Y:S05]  /*8f50*/  @!P0 BRA `(.L_x_164) ;  /* 0xfffffffc00f08947 */ /* 0x004fea000383ffff */
[----:B------:R-:W-:Y:S05]  /*8f60*/  BRA `(.L_x_165) ;  /* 0xffffffac001c7947 */ /* 0x000fea000383ffff */
.L_x_71:
[----:B-1----:R-:W-:-:S07]  /*8f70*/  MOV R0, UR4 ;  /* 0x0000000400007c02 */ /* 0x002fce0008000f00 */
.L_x_166:
[----:B-1----:R1:W2:Y:S02]  /*8f80*/  SYNCS.PHASECHK.TRANS64.TRYWAIT P0, [R0+URZ], R2 ;  /* 0x00000002000075a7 */ /* 0x0022a400080011ff */
[----:B--2---:R-:W-:Y:S05]  /*8f90*/  @!P0 NANOSLEEP.SYNCS 0x989680 ;  /* 0x009896800000895d */ /* 0x004fea0003900000 */
[----:B------:R-:W2:Y:S02]  /*8fa0*/  @!P0 SYNCS.PHASECHK.TRANS64 P0, [R0+URZ], R2 ;  /* 0x00000002000085a7 */ /* 0x000ea400080010ff */
[----:B--2---:R-:W-:Y:S05]  /*8fb0*/  @!P0 BRA `(.L_x_166) ;  /* 0xfffffffc00f08947 */ /* 0x004fea000383ffff */
[----:B------:R-:W-:Y:S05]  /*8fc0*/  BRA `(.L_x_167) ;  /* 0xffffffac00287947 */ /* 0x000fea000383ffff */
.L_x_76:
[----:B--2---:R2:W3:Y:S02]  /*8fd0*/  SYNCS.PHASECHK.TRANS64.TRYWAIT P0, [R12+URZ+0xa0], R0 ;  /* 0x0000a0000c0075a7 */ /* 0x0044e400080011ff */
[----:B---3--:R-:W-:Y:S05]  /*8fe0*/  @!P0 NANOSLEEP.SYNCS 0x989680 ;  /* 0x009896800000895d */ /* 0x008fea0003900000 */
[----:B------:R-:W3:Y:S02]  /*8ff0*/  @!P0 SYNCS.PHASECHK.TRANS64 P0, [R12+URZ+0xa0], R0 ;  /* 0x0000a0000c0085a7 */ /* 0x000ee400080010ff */
[----:B---3--:R-:W-:Y:S05]  /*9000*/  @!P0 BRA `(.L_x_76) ;  /* 0xfffffffc00f08947 */ /* 0x008fea000383ffff */
[----:B------:R-:W-:Y:S05]  /*9010*/  BRA `(.L_x_168) ;  /* 0xffffffb000587947 */ /* 0x000fea000383ffff */
.L_x_79:
[----:B--2---:R-:W-:Y:S07]  /*9020*/  MOV R0, UR21 ;  /* 0x0000001500007c02 */ /* 0x004fee0008000f00 */
.L_x_169:
[----:B--2---:R2:W3:Y:S02]  /*9030*/  SYNCS.PHASECHK.TRANS64.TRYWAIT P2, [R0+URZ+0x98], R6 ;  /* 0x00009806000075a7 */ /* 0x0044e400080411ff */
[----:B---3--:R-:W-:Y:S05]  /*9040*/  @!P2 NANOSLEEP.SYNCS 0x989680 ;  /* 0x009896800000a95d */ /* 0x008fea0003900000 */
[----:B------:R-:W3:Y:S02]  /*9050*/  @!P2 SYNCS.PHASECHK.TRANS64 P2, [R0+URZ+0x98], R6 ;  /* 0x000098060000a5a7 */ /* 0x000ee400080410ff */
[----:B---3--:R-:W-:Y:S05]  /*9060*/  @!P2 BRA `(.L_x_169) ;  /* 0xfffffffc00f0a947 */ /* 0x008fea000383ffff */
[----:B------:R-:W-:Y:S05]  /*9070*/  BRA `(.L_x_78) ;  /* 0xffffffb400c07947 */ /* 0x000fea000383ffff */
.L_x_82:
[----:B------:R-:W-:Y:S07]  /*9080*/  MOV R0, UR21 ;  /* 0x0000001500007c02 */ /* 0x000fee0008000f00 */
.L_x_170:
[----:B--2---:R2:W3:Y:S02]  /*9090*/  SYNCS.PHASECHK.TRANS64.TRYWAIT P0, [R0+URZ+0x70], R9 ;  /* 0x00007009000075a7 */ /* 0x0044e400080011ff */
[----:B---3--:R-:W-:Y:S05]  /*90a0*/  @!P0 NANOSLEEP.SYNCS 0x989680 ;  /* 0x009896800000895d */ /* 0x008fea0003900000 */
[----:B------:R-:W3:Y:S02]  /*90b0*/  @!P0 SYNCS.PHASECHK.TRANS64 P0, [R0+URZ+0x70], R9 ;  /* 0x00007009000085a7 */ /* 0x000ee400080010ff */
[----:B---3--:R-:W-:Y:S05]  /*90c0*/  @!P0 BRA `(.L_x_170) ;  /* 0xfffffffc00f08947 */ /* 0x008fea000383ffff */
[----:B------:R-:W-:Y:S05]  /*90d0*/  BRA `(.L_x_171) ;  /* 0xffffffb8001c7947 */ /* 0x000fea000383ffff */
.L_x_83:
[----:B------:R-:W-:Y:S07]  /*90e0*/  MOV R0, UR21 ;  /* 0x0000001500007c02 */ /* 0x000fee0008000f00 */
.L_x_172:
[----:B--2---:R2:W3:Y:S02]  /*90f0*/  SYNCS.PHASECHK.TRANS64.TRYWAIT P0, [R0+URZ+0x78], R9 ;  /* 0x00007809000075a7 */ /* 0x0044e400080011ff */
[----:B---3--:R-:W-:Y:S05]  /*9100*/  @!P0 NANOSLEEP.SYNCS 0x989680 ;  /* 0x009896800000895d */ /* 0x008fea0003900000 */
[----:B------:R-:W3:Y:S02]  /*9110*/  @!P0 SYNCS.PHASECHK.TRANS64 P0, [R0+URZ+0x78], R9 ;  /* 0x00007809000085a7 */ /* 0x000ee400080010ff */
[----:B---3--:R-:W-:Y:S05]  /*9120*/  @!P0 BRA `(.L_x_172) ;  /* 0xfffffffc00f08947 */ /* 0x008fea000383ffff */
[----:B------:R-:W-:Y:S05]  /*9130*/  BRA `(.L_x_173) ;  /* 0xffffffb800547947 */ /* 0x000fea000383ffff */
.L_x_84:
[----:B------:R-:W-:Y:S07]  /*9140*/  MOV R0, UR21 ;  /* 0x0000001500007c02 */ /* 0x000fee0008000f00 */
.L_x_174:
[----:B--2---:R2:W3:Y:S02]  /*9150*/  SYNCS.PHASECHK.TRANS64.TRYWAIT P0, [R0+URZ+0x80], R9 ;  /* 0x00008009000075a7 */ /* 0x0044e400080011ff */
[----:B---3--:R-:W-:Y:S05]  /*9160*/  @!P0 NANOSLEEP.SYNCS 0x989680 ;  /* 0x009896800000895d */ /* 0x008fea0003900000 */
[----:B------:R-:W3:Y:S02]  /*9170*/  @!P0 SYNCS.PHASECHK.TRANS64 P0, [R0+URZ+0x80], R9 ;  /* 0x00008009000085a7 */ /* 0x000ee400080010ff */
[----:B---3--:R-:W-:Y:S05]  /*9180*/  @!P0 BRA `(.L_x_174) ;  /* 0xfffffffc00f08947 */ /* 0x008fea000383ffff */
[----:B------:R-:W-:Y:S05]  /*9190*/  BRA `(.L_x_175) ;  /* 0xffffffb800987947 */ /* 0x000fea000383ffff */
.L_x_85:
[----:B------:R-:W-:Y:S07]  /*91a0*/  MOV R0, UR21 ;  /* 0x0000001500007c02 */ /* 0x000fee0008000f00 */
.L_x_176:
[----:B--2---:R2:W3:Y:S02]  /*91b0*/  SYNCS.PHASECHK.TRANS64.TRYWAIT P0, [R0+URZ+0x88], R9 ;  /* 0x00008809000075a7 */ /* 0x0044e400080011ff */
[----:B---3--:R-:W-:Y:S05]  /*91c0*/  @!P0 NANOSLEEP.SYNCS 0x989680 ;  /* 0x009896800000895d */ /* 0x008fea0003900000 */
[----:B------:R-:W3:Y:S02]  /*91d0*/  @!P0 SYNCS.PHASECHK.TRANS64 P0, [R0+URZ+0x88], R9 ;  /* 0x00008809000085a7 */ /* 0x000ee400080010ff */
[----:B---3--:R-:W-:Y:S05]  /*91e0*/  @!P0 BRA `(.L_x_176) ;  /* 0xfffffffc00f08947 */ /* 0x008fea000383ffff */
[----:B------:R-:W-:Y:S05]  /*91f0*/  BRA `(.L_x_177) ;  /* 0xffffffb800d87947 */ /* 0x000fea000383ffff */
.L_x_87:
[----:B------:R-:W-:-:S07]  /*9200*/  MOV R0, UR21 ;  /* 0x0000001500007c02 */ /* 0x000fce0008000f00 */
.L_x_178:
[----:B---3--:R3:W4:Y:S02]  /*9210*/  SYNCS.PHASECHK.TRANS64.TRYWAIT P0, [R0+URZ+0x70], R2 ;  /* 0x00007002000075a7 */ /* 0x00872400080011ff */
[----:B----4-:R-:W-:Y:S05]  /*9220*/  @!P0 NANOSLEEP.SYNCS 0x989680 ;  /* 0x009896800000895d */ /* 0x010fea0003900000 */
[----:B------:R-:W4:Y:S02]  /*9230*/  @!P0 SYNCS.PHASECHK.TRANS64 P0, [R0+URZ+0x70], R2 ;  /* 0x00007002000085a7 */ /* 0x000f2400080010ff */
[----:B----4-:R-:W-:Y:S05]  /*9240*/  @!P0 BRA `(.L_x_178) ;  /* 0xfffffffc00f08947 */ /* 0x010fea000383ffff */
[----:B------:R-:W-:Y:S05]  /*9250*/  BRA `(.L_x_179) ;  /* 0xffffffbc00507947 */ /* 0x000fea000383ffff */
.L_x_88:
[----:B---3--:R-:W-:-:S07]  /*9260*/  MOV R0, UR21 ;  /* 0x0000001500007c02 */ /* 0x008fce0008000f00 */
.L_x_180:
[----:B---3--:R3:W4:Y:S02]  /*9270*/  SYNCS.PHASECHK.TRANS64.TRYWAIT P0, [R0+URZ+0x78], R2 ;  /* 0x00007802000075a7 */ /* 0x00872400080011ff */
[----:B----4-:R-:W-:Y:S05]  /*9280*/  @!P0 NANOSLEEP.SYNCS 0x989680 ;  /* 0x009896800000895d */ /* 0x010fea0003900000 */
[----:B------:R-:W4:Y:S02]  /*9290*/  @!P0 SYNCS.PHASECHK.TRANS64 P0, [R0+URZ+0x78], R2 ;  /* 0x00007802000085a7 */ /* 0x000f2400080010ff */
[----:B----4-:R-:W-:Y:S05]  /*92a0*/  @!P0 BRA `(.L_x_180) ;  /* 0xfffffffc00f08947 */ /* 0x010fea000383ffff */
[----:B------:R-:W-:Y:S05]  /*92b0*/  BRA `(.L_x_181) ;  /* 0xffffffbc00407947 */ /* 0x000fea000383ffff */
.L_x_89:
[----:B---3--:R-:W-:-:S07]  /*92c0*/  MOV R0, UR21 ;  /* 0x0000001500007c02 */ /* 0x008fce0008000f00 */
.L_x_182:
[----:B---3--:R3:W4:Y:S02]  /*92d0*/  SYNCS.PHASECHK.TRANS64.TRYWAIT P0, [R0+URZ+0x80], R2 ;  /* 0x00008002000075a7 */ /* 0x00872400080011ff */
[----:B----4-:R-:W-:Y:S05]  /*92e0*/  @!P0 NANOSLEEP.SYNCS 0x989680 ;  /* 0x009896800000895d */ /* 0x010fea0003900000 */
[----:B------:R-:W4:Y:S02]  /*92f0*/  @!P0 SYNCS.PHASECHK.TRANS64 P0, [R0+URZ+0x80], R2 ;  /* 0x00008002000085a7 */ /* 0x000f2400080010ff */
[----:B----4-:R-:W-:Y:S05]  /*9300*/  @!P0 BRA `(.L_x_182) ;  /* 0xfffffffc00f08947 */ /* 0x010fea000383ffff */
[----:B------:R-:W-:Y:S05]  /*9310*/  BRA `(.L_x_183) ;  /* 0xffffffbc00307947 */ /* 0x000fea000383ffff */
.L_x_91:
[----:B-1----:R1:W2:Y:S02]  /*9320*/  SYNCS.PHASECHK.TRANS64.TRYWAIT P0, [R3+URZ+0xa0], R0 ;  /* 0x0000a000030075a7 */ /* 0x0022a400080011ff */
[----:B--2---:R-:W-:Y:S05]  /*9330*/  @!P0 NANOSLEEP.SYNCS 0x989680 ;  /* 0x009896800000895d */ /* 0x004fea0003900000 */
[----:B------:R-:W2:Y:S02]  /*9340*/  @!P0 SYNCS.PHASECHK.TRANS64 P0, [R3+URZ+0xa0], R0 ;  /* 0x0000a000030085a7 */ /* 0x000ea400080010ff */
[----:B--2---:R-:W-:Y:S05]  /*9350*/  @!P0 BRA `(.L_x_91) ;  /* 0xfffffffc00f08947 */ /* 0x004fea000383ffff */
[----:B------:R-:W-:Y:S05]  /*9360*/  BRA `(.L_x_184) ;  /* 0xffffffbc00f07947 */ /* 0x000fea000383ffff */
.L_x_102:
[----:B-1----:R-:W-:Y:S04]  /*9370*/  MOV R2, UR45 ;  /* 0x0000002d00027c02 */ /* 0x002fe80008000f00 */
[----:B------:R1:W2:Y:S03]  /*9380*/  SYNCS.PHASECHK.TRANS64.TRYWAIT P1, [R2+URZ+0x50], R3 ;  /* 0x00005003020075a7 */ /* 0x0002a600080211ff */
[----:B--2---:R-:W-:Y:S05]  /*9390*/  @!P1 NANOSLEEP.SYNCS 0x989680 ;  /* 0x009896800000995d */ /* 0x004fea0003900000 */
[----:B------:R-:W2:Y:S02]  /*93a0*/  @!P1 SYNCS.PHASECHK.TRANS64 P1, [R2+URZ+0x50], R3 ;  /* 0x00005003020095a7 */ /* 0x000ea400080210ff */
[----:B--2---:R-:W-:Y:S05]  /*93b0*/  @!P1 BRA `(.L_x_102) ;  /* 0xfffffffc00ec9947 */ /* 0x004fea000383ffff */
[----:B------:R-:W-:Y:S05]  /*93c0*/  BRA `(.L_x_101) ;  /* 0xffffffcc00547947 */ /* 0x000fea000383ffff */
.L_x_104:
[----:B-1----:R1:W4:Y:S02]  /*93d0*/  SYNCS.PHASECHK.TRANS64.TRYWAIT P0, [R70+URZ+0xc0], R0 ;  /* 0x0000c000460075a7 */ /* 0x00232400080011ff */
[----:B----4-:R-:W-:Y:S05]  /*93e0*/  @!P0 NANOSLEEP.SYNCS 0x989680 ;  /* 0x009896800000895d */ /* 0x010fea0003900000 */
[----:B------:R-:W4:Y:S02]  /*93f0*/  @!P0 SYNCS.PHASECHK.TRANS64 P0, [R70+URZ+0xc0], R0 ;  /* 0x0000c000460085a7 */ /* 0x000f2400080010ff */
[----:B----4-:R-:W-:Y:S05]  /*9400*/  @!P0 BRA `(.L_x_104) ;  /* 0xfffffffc00f08947 */ /* 0x010fea000383ffff */
[----:B------:R-:W-:Y:S05]  /*9410*/  BRA `(.L_x_103) ;  /* 0xffffffcc007c7947 */ /* 0x000fea000383ffff */
.L_x_113:
[----:B-1----:R1:W3:Y:S02]  /*9420*/  SYNCS.PHASECHK.TRANS64.TRYWAIT P0, [R2+URZ+0x50], R0 ;  /* 0x00005000020075a7 */ /* 0x0022e400080011ff */
[----:B---3--:R-:W-:Y:S05]  /*9430*/  @!P0 NANOSLEEP.SYNCS 0x989680 ;  /* 0x009896800000895d */ /* 0x008fea0003900000 */
[----:B------:R-:W3:Y:S02]  /*9440*/  @!P0 SYNCS.PHASECHK.TRANS64 P0, [R2+URZ+0x50], R0 ;  /* 0x00005000020085a7 */ /* 0x000ee400080010ff */
[----:B---3--:R-:W-:Y:S05]  /*9450*/  @!P0 BRA `(.L_x_113) ;  /* 0xfffffffc00f08947 */ /* 0x008fea000383ffff */
[----:B------:R-:W-:Y:S05]  /*9460*/  BRA `(.L_x_112) ;  /* 0xffffffd400987947 */ /* 0x000fea000383ffff */
.L_x_121:
[----:B-1----:R1:W3:Y:S02]  /*9470*/  SYNCS.PHASECHK.TRANS64.TRYWAIT P0, [R6+URZ+0x50], R5 ;  /* 0x00005005060075a7 */ /* 0x0022e400080011ff */
[----:B---3--:R-:W-:Y:S05]  /*9480*/  @!P0 NANOSLEEP.SYNCS 0x989680 ;  /* 0x009896800000895d */ /* 0x008fea0003900000 */
[----:B------:R-:W3:Y:S02]  /*9490*/  @!P0 SYNCS.PHASECHK.TRANS64 P0, [R6+URZ+0x50], R5 ;  /* 0x00005005060085a7 */ /* 0x000ee400080010ff */
[----:B---3--:R-:W-:Y:S05]  /*94a0*/  @!P0 BRA `(.L_x_121) ;  /* 0xfffffffc00f08947 */ /* 0x008fea000383ffff */
[----:B------:R-:W-:Y:S05]  /*94b0*/  BRA `(.L_x_120) ;  /* 0xffffffdc00dc7947 */ /* 0x000fea000383ffff */
.L_x_129:
[----:B-1----:R1:W3:Y:S02]  /*94c0*/  SYNCS.PHASECHK.TRANS64.TRYWAIT P0, [R0+URZ+0x50], R5 ;  /* 0x00005005000075a7 */ /* 0x0022e400080011ff */
[----:B---3--:R-:W-:Y:S05]  /*94d0*/  @!P0 NANOSLEEP.SYNCS 0x989680 ;  /* 0x009896800000895d */ /* 0x008fea0003900000 */
[----:B------:R-:W3:Y:S02]  /*94e0*/  @!P0 SYNCS.PHASECHK.TRANS64 P0, [R0+URZ+0x50], R5 ;  /* 0x00005005000085a7 */ /* 0x000ee400080010ff */
[----:B---3--:R-:W-:Y:S05]  /*94f0*/  @!P0 BRA `(.L_x_129) ;  /* 0xfffffffc00f08947 */ /* 0x008fea000383ffff */
[----:B------:R-:W-:Y:S05]  /*9500*/  BRA `(.L_x_128) ;  /* 0xffffffe8001c7947 */ /* 0x000fea000383ffff */
        .weak           $__internal_0_$__cuda_sm10x_tcgen05_guardrail_trap_col_being_dealloced_not_returned_by_alloc
        .type           $__internal_0_$__cuda_sm10x_tcgen05_guardrail_trap_col_being_dealloced_not_returned_by_alloc,@function
        .size           $__internal_0_$__cuda_sm10x_tcgen05_guardrail_trap_col_being_dealloced_not_returned_by_alloc,($__internal_1_$__cuda_sm10x_tcgen05_guardrail_trap_phase_invalid_during_alloc - $__internal_0_$__cuda_sm10x_tcgen05_guardrail_trap_col_being_dealloced_not_returned_by_alloc)
$__internal_0_$__cuda_sm10x_tcgen05_guardrail_trap_col_being_dealloced_not_returned_by_alloc:
[----:B------:R-:W-:Y:S05]  /*9510*/  BPT.TRAP 0x1 ;  /* 0x000000040000795c */ /* 0x000fea0000300000 */
[----:B------:R-:W-:-:S04]  /*9520*/  HFMA2 R3, -RZ, RZ, 0, 0 ;  /* 0x00000000ff037431 */ /* 0x000fc800000001ff */
[----:B------:R-:W-:Y:S05]  /*9530*/  RET.REL.NODEC R2 `(_ZN7cutlass13device_kernelINS_4gemm6kernel13GemmUniversalIN4cute5tupleIJiiiiEEENS1_10collective13CollectiveMmaINS1_35MainloopSm100TmaUmmaWarpSpecializedILi5ELi2ELi4ENS5_IJNS4_1CILi1EEENSA_ILi2EEESB_EEEEENS5_IJNSA_ILi128EEENSA_ILi64EEENSA_ILi32EEEEEENS_10tfloat32_tENS5_IJlSB_lEEESJ_SK_NS4_8TiledMMAINS4_8MMA_AtomIJNS4_17SM100_MMA_TF32_SSISJ_SJ_fLi128ELi64ELNS4_4UMMA5MajorE0ELSP_0ELNSO_7ScaleInE0ELSQ_0EEEEEENS4_6LayoutINS5_IJSB_SB_SB_EEENS5_IJNSA_ILi0EEESV_SV_EEEEENS5_IJNS4_10UnderscoreESY_SY_EEEEENS4_23SM90_TMA_LOAD_MULTICASTENS4_14ComposedLayoutINS4_7SwizzleILi3ELi4ELi3EEENS4_18smem_ptr_flag_bitsILi32EEENST_INS5_IJNSA_ILi8EEESH_EEENS5_IJSH_SB_EEEEEEEvNS4_8identityENS4_13SM90_TMA_LOADES1B_vS1C_EENS_8epilogue10collective18CollectiveEpilogueINS1F_23Sm100TmaWarpSpecializedILi4ELi2ELi16ELb1ELb0EEEJSI_NS5_IJNST_ISF_SB_EENST_INSA_ILi16EEESB_EEEEESJ_SK_SJ_SK_NS1F_6fusion15FusionCallbacksIS1J_NS1O_17LinearCombinationISJ_fSJ_fLNS_15FloatRoundStyleE2EEESI_S1N_JEEENS4_5SM1004TMEM4LOAD26SM100_TMEM_LOAD_32dp32b16xES1D_NS12_INS13_ILi2ELi4ELi3EEES16_NST_INS5_IJS17_S1L_EEENS5_IJS1L_SB_EEEEEEENS4_39AutoVectorizingCopyWithAssumedAlignmentILi128EEENS4_14SM90_TMA_STOREES22_S24_S24_EEEvvEEEEvNT_6ParamsE) ;  /* 0xffffff6802b07950 */ /* 0x000fea0003c3ffff */
        .weak           $__internal_1_$__cuda_sm10x_tcgen05_guardrail_trap_phase_invalid_during_alloc
        .type           $__internal_1_$__cuda_sm10x_tcgen05_guardrail_trap_phase_invalid_during_alloc,@function
        .size           $__internal_1_$__cuda_sm10x_tcgen05_guardrail_trap_phase_invalid_during_alloc,($__internal_2_$__cuda_sm10x_tcgen05_guardrail_trap_unallocated_columns_being_dealloced - $__internal_1_$__cuda_sm10x_tcgen05_guardrail_trap_phase_invalid_during_alloc)
$__internal_1_$__cuda_sm10x_tcgen05_guardrail_trap_phase_invalid_during_alloc:
[----:B------:R-:W-:Y:S05]  /*9540*/  BPT.TRAP 0x1 ;  /* 0x000000040000795c */ /* 0x000fea0000300000 */
[----:B------:R-:W-:-:S04]  /*9550*/  MOV R5, 0x0 ;  /* 0x0000000000057802 */ /* 0x000fc80000000f00 */
[----:B------:R-:W-:Y:S05]  /*9560*/  RET.REL.NODEC R4 `(_ZN7cutlass13device_kernelINS_4gemm6kernel13GemmUniversalIN4cute5tupleIJiiiiEEENS1_10collective13CollectiveMmaINS1_35MainloopSm100TmaUmmaWarpSpecializedILi5ELi2ELi4ENS5_IJNS4_1CILi1EEENSA_ILi2EEESB_EEEEENS5_IJNSA_ILi128EEENSA_ILi64EEENSA_ILi32EEEEEENS_10tfloat32_tENS5_IJlSB_lEEESJ_SK_NS4_8TiledMMAINS4_8MMA_AtomIJNS4_17SM100_MMA_TF32_SSISJ_SJ_fLi128ELi64ELNS4_4UMMA5MajorE0ELSP_0ELNSO_7ScaleInE0ELSQ_0EEEEEENS4_6LayoutINS5_IJSB_SB_SB_EEENS5_IJNSA_ILi0EEESV_SV_EEEEENS5_IJNS4_10UnderscoreESY_SY_EEEEENS4_23SM90_TMA_LOAD_MULTICASTENS4_14ComposedLayoutINS4_7SwizzleILi3ELi4ELi3EEENS4_18smem_ptr_flag_bitsILi32EEENST_INS5_IJNSA_ILi8EEESH_EEENS5_IJSH_SB_EEEEEEEvNS4_8identityENS4_13SM90_TMA_LOADES1B_vS1C_EENS_8epilogue10collective18CollectiveEpilogueINS1F_23Sm100TmaWarpSpecializedILi4ELi2ELi16ELb1ELb0EEEJSI_NS5_IJNST_ISF_SB_EENST_INSA_ILi16EEESB_EEEEESJ_SK_SJ_SK_NS1F_6fusion15FusionCallbacksIS1J_NS1O_17LinearCombinationISJ_fSJ_fLNS_15FloatRoundStyleE2EEESI_S1N_JEEENS4_5SM1004TMEM4LOAD26SM100_TMEM_LOAD_32dp32b16xES1D_NS12_INS13_ILi2ELi4ELi3EEES16_NST_INS5_IJS17_S1L_EEENS5_IJS1L_SB_EEEEEEENS4_39AutoVectorizingCopyWithAssumedAlignmentILi128EEENS4_14SM90_TMA_STOREES22_S24_S24_EEEvvEEEEvNT_6ParamsE) ;  /* 0xffffff6804a47950 */ /* 0x000fea0003c3ffff */
        .weak           $__internal_2_$__cuda_sm10x_tcgen05_guardrail_trap_unallocated_columns_being_dealloced
        .type           $__internal_2_$__cuda_sm10x_tcgen05_guardrail_trap_unallocated_columns_being_dealloced,@function
        .size           $__internal_2_$__cuda_sm10x_tcgen05_guardrail_trap_unallocated_columns_being_dealloced,(.L_x_186 - $__internal_2_$__cuda_sm10x_tcgen05_guardrail_trap_unallocated_columns_being_dealloced)
$__internal_2_$__cuda_sm10x_tcgen05_guardrail_trap_unallocated_columns_being_dealloced:
[----:B------:R-:W-:Y:S05]  /*9570*/  BPT.TRAP 0x1 ;  /* 0x000000040000795c */ /* 0x000fea0000300000 */
[----:B------:R-:W-:-:S04]  /*9580*/  HFMA2 R3, -RZ, RZ, 0, 0 ;  /* 0x00000000ff037431 */ /* 0x000fc800000001ff */
[----:B------:R-:W-:Y:S05]  /*9590*/  RET.REL.NODEC R2 `(_ZN7cutlass13device_kernelINS_4gemm6kernel13GemmUniversalIN4cute5tupleIJiiiiEEENS1_10collective13CollectiveMmaINS1_35MainloopSm100TmaUmmaWarpSpecializedILi5ELi2ELi4ENS5_IJNS4_1CILi1EEENSA_ILi2EEESB_EEEEENS5_IJNSA_ILi128EEENSA_ILi64EEENSA_ILi32EEEEEENS_10tfloat32_tENS5_IJlSB_lEEESJ_SK_NS4_8TiledMMAINS4_8MMA_AtomIJNS4_17SM100_MMA_TF32_SSISJ_SJ_fLi128ELi64ELNS4_4UMMA5MajorE0ELSP_0ELNSO_7ScaleInE0ELSQ_0EEEEEENS4_6LayoutINS5_IJSB_SB_SB_EEENS5_IJNSA_ILi0EEESV_SV_EEEEENS5_IJNS4_10UnderscoreESY_SY_EEEEENS4_23SM90_TMA_LOAD_MULTICASTENS4_14ComposedLayoutINS4_7SwizzleILi3ELi4ELi3EEENS4_18smem_ptr_flag_bitsILi32EEENST_INS5_IJNSA_ILi8EEESH_EEENS5_IJSH_SB_EEEEEEEvNS4_8identityENS4_13SM90_TMA_LOADES1B_vS1C_EENS_8epilogue10collective18CollectiveEpilogueINS1F_23Sm100TmaWarpSpecializedILi4ELi2ELi16ELb1ELb0EEEJSI_NS5_IJNST_ISF_SB_EENST_INSA_ILi16EEESB_EEEEESJ_SK_SJ_SK_NS1F_6fusion15FusionCallbacksIS1J_NS1O_17LinearCombinationISJ_fSJ_fLNS_15FloatRoundStyleE2EEESI_S1N_JEEENS4_5SM1004TMEM4LOAD26SM100_TMEM_LOAD_32dp32b16xES1D_NS12_INS13_ILi2ELi4ELi3EEES16_NST_INS5_IJS17_S1L_EEENS5_IJS1L_SB_EEEEEEENS4_39AutoVectorizingCopyWithAssumedAlignmentILi128EEENS4_14SM90_TMA_STOREES22_S24_S24_EEEvvEEEEvNT_6ParamsE) ;  /* 0xffffff6802987950 */ /* 0x000fea0003c3ffff */
.L_x_185:
[----:B------:R-:W-:-:S00]  /*95a0*/  BRA `(.L_x_185) ;  /* 0xfffffffc00fc7947 */ /* 0x000fc0000383ffff */
[----:B------:R-:W-:-:S00]  /*95b0*/  NOP ;  /* 0x0000000000007918 */ /* 0x000fc00000000000 */
        /* <DEDUP_REMOVED lines=12> */
.L_x_186:


//--------------------- .nv.global.init           --------------------------
	.section	.nv.global.init,"aw",@progbits
.nv.global.init:
	.type		$str$27,@object
	.size		$str$27,($str$28 - $str$27)
$str$27:
        /*0000*/ 	.byte	0x28, 0x61, 0x64, 0x64, 0x72, 0x65, 0x73, 0x73, 0x20, 0x26, 0x20, 0x6d, 0x61, 0x73, 0x6b, 0x29
        /*0010*/ 	.byte	0x20, 0x3d, 0x3d, 0x20, 0x30, 0x00
	.type		$str$28,@object
	.size		$str$28,($str$26 - $str$28)
$str$28:
        /*0016*/ 	.byte	0x2f, 0x74, 0x6d, 0x70, 0x2f, 0x63, 0x75, 0x74, 0x6c, 0x61, 0x73, 0x73, 0x5f, 0x73, 0x77, 0x65
        /*0026*/ 	.byte	0x65, 0x70, 0x5f, 0x73, 0x72, 0x63, 0x2f, 0x69, 0x6e, 0x63, 0x6c, 0x75, 0x64, 0x65, 0x2f, 0x63
        /*0036*/ 	.byte	0x75, 0x74, 0x65, 0x2f, 0x70, 0x6f, 0x69, 0x6e, 0x74, 0x65, 0x72, 0x5f, 0x66, 0x6c, 0x61, 0x67
        /*0046*/ 	.byte	0x67, 0x65, 0x64, 0x2e, 0x68, 0x70, 0x70, 0x00
	.type		$str$26,@object
	.size		$str$26,($str$25 - $str$26)
$str$26:
        /*004e*/ 	.byte	0x2f, 0x74, 0x6d, 0x70, 0x2f, 0x63, 0x75, 0x74, 0x6c, 0x61, 0x73, 0x73, 0x5f, 0x73, 0x77, 0x65
        /*005e*/ 	.byte	0x65, 0x70, 0x5f, 0x73, 0x72, 0x63, 0x2f, 0x69, 0x6e, 0x63, 0x6c, 0x75, 0x64, 0x65, 0x2f, 0x63
        /*006e*/ 	.byte	0x75, 0x74, 0x65, 0x2f, 0x61, 0x74, 0x6f, 0x6d, 0x2f, 0x63, 0x6f, 0x70, 0x79, 0x5f, 0x74, 0x72
        /*007e*/ 	.byte	0x61, 0x69, 0x74, 0x73, 0x5f, 0x73, 0x6d, 0x31, 0x30, 0x30, 0x2e, 0x68, 0x70, 0x70, 0x00
	.type		$str$25,@object
	.size		$str$25,(__unnamed_1 - $str$25)
$str$25:
        /*008d*/ 	.byte	0x28, 0x28, 0x75, 0x69, 0x6e, 0x74, 0x33, 0x32, 0x5f, 0x74, 0x28, 0x74, 0x68, 0x72, 0x65, 0x61
        /*009d*/ 	.byte	0x64, 0x49, 0x64, 0x78, 0x2e, 0x78, 0x29, 0x20, 0x2f, 0x20, 0x33, 0x32, 0x29, 0x20, 0x25, 0x20
        /*00ad*/ 	.byte	0x34, 0x29, 0x20, 0x3d, 0x3d, 0x20, 0x28, 0x28, 0x28, 0x74, 0x6d, 0x65, 0x6d, 0x5f, 0x61, 0x64
        /*00bd*/ 	.byte	0x64, 0x72, 0x20, 0x3e, 0x3e, 0x20, 0x31, 0x36, 0x29, 0x20, 0x2f, 0x20, 0x33, 0x32, 0x29, 0x20
        /*00cd*/ 	.byte	0x25, 0x20, 0x34, 0x29, 0x00
	.type		__unnamed_1,@object
	.size		__unnamed_1,(__unnamed_2 - __unnamed_1)
__unnamed_1:
        /*00d2*/ 	.byte	0x61, 0x75, 0x74, 0x6f, 0x20, 0x63, 0x75, 0x74, 0x65, 0x3a, 0x3a, 0x61, 0x73, 0x5f, 0x70, 0x6f
        /* <DEDUP_REMOVED lines=24> */
        /*0262*/ 	.byte	0x32, 0x30, 0x34, 0x38, 0x3e, 0x3e, 0x3e, 0x3e, 0x5d, 0x00
	.type		__unnamed_2,@object
	.size		__unnamed_2,(.L_2 - __unnamed_2)
__unnamed_2:
        /* <DEDUP_REMOVED lines=42> */
        /*050c*/ 	.byte	0x3e, 0x5d, 0x00
.L_2:


//--------------------- .nv.shared._ZN7cutlass13device_kernelINS_4gemm6kernel13GemmUniversalIN4cute5tupleIJiiiiEEENS1_10collective13CollectiveMmaINS1_35MainloopSm100TmaUmmaWarpSpecializedILi5ELi2ELi4ENS5_IJNS4_1CILi1EEENSA_ILi2EEESB_EEEEENS5_IJNSA_ILi128EEENSA_ILi64EEENSA_ILi32EEEEEENS_10tfloat32_tENS5_IJlSB_lEEESJ_SK_NS4_8TiledMMAINS4_8MMA_AtomIJNS4_17SM100_MMA_TF32_SSISJ_SJ_fLi128ELi64ELNS4_4UMMA5MajorE0ELSP_0ELNSO_7ScaleInE0ELSQ_0EEEEEENS4_6LayoutINS5_IJSB_SB_SB_EEENS5_IJNSA_ILi0EEESV_SV_EEEEENS5_IJNS4_10UnderscoreESY_SY_EEEEENS4_23SM90_TMA_LOAD_MULTICASTENS4_14ComposedLayoutINS4_7SwizzleILi3ELi4ELi3EEENS4_18smem_ptr_flag_bitsILi32EEENST_INS5_IJNSA_ILi8EEESH_EEENS5_IJSH_SB_EEEEEEEvNS4_8identityENS4_13SM90_TMA_LOADES1B_vS1C_EENS_8epilogue10collective18CollectiveEpilogueINS1F_23Sm100TmaWarpSpecializedILi4ELi2ELi16ELb1ELb0EEEJSI_NS5_IJNST_ISF_SB_EENST_INSA_ILi16EEESB_EEEEESJ_SK_SJ_SK_NS1F_6fusion15FusionCallbacksIS1J_NS1O_17LinearCombinationISJ_fSJ_fLNS_15FloatRoundStyleE2EEESI_S1N_JEEENS4_5SM1004TMEM4LOAD26SM100_TMEM_LOAD_32dp32b16xES1D_NS12_INS13_ILi2ELi4ELi3EEES16_NST_INS5_IJS17_S1L_EEENS5_IJS1L_SB_EEEEEEENS4_39AutoVectorizingCopyWithAssumedAlignmentILi128EEENS4_14SM90_TMA_STOREES22_S24_S24_EEEvvEEEEvNT_6ParamsE --------------------------
	.section	.nv.shared._ZN7cutlass13device_kernelINS_4gemm6kernel13GemmUniversalIN4cute5tupleIJiiiiEEENS1_10collective13CollectiveMmaINS1_35MainloopSm100TmaUmmaWarpSpecializedILi5ELi2ELi4ENS5_IJNS4_1CILi1EEENSA_ILi2EEESB_EEEEENS5_IJNSA_ILi128EEENSA_ILi64EEENSA_ILi32EEEEEENS_10tfloat32_tENS5_IJlSB_lEEESJ_SK_NS4_8TiledMMAINS4_8MMA_AtomIJNS4_17SM100_MMA_TF32_SSISJ_SJ_fLi128ELi64ELNS4_4UMMA5MajorE0ELSP_0ELNSO_7ScaleInE0ELSQ_0EEEEEENS4_6LayoutINS5_IJSB_SB_SB_EEENS5_IJNSA_ILi0EEESV_SV_EEEEENS5_IJNS4_10UnderscoreESY_SY_EEEEENS4_23SM90_TMA_LOAD_MULTICASTENS4_14ComposedLayoutINS4_7SwizzleILi3ELi4ELi3EEENS4_18smem_ptr_flag_bitsILi32EEENST_INS5_IJNSA_ILi8EEESH_EEENS5_IJSH_SB_EEEEEEEvNS4_8identityENS4_13SM90_TMA_LOADES1B_vS1C_EENS_8epilogue10collective18CollectiveEpilogueINS1F_23Sm100TmaWarpSpecializedILi4ELi2ELi16ELb1ELb0EEEJSI_NS5_IJNST_ISF_SB_EENST_INSA_ILi16EEESB_EEEEESJ_SK_SJ_SK_NS1F_6fusion15FusionCallbacksIS1J_NS1O_17LinearCombinationISJ_fSJ_fLNS_15FloatRoundStyleE2EEESI_S1N_JEEENS4_5SM1004TMEM4LOAD26SM100_TMEM_LOAD_32dp32b16xES1D_NS12_INS13_ILi2ELi4ELi3EEES16_NST_INS5_IJS17_S1L_EEENS5_IJS1L_SB_EEEEEEENS4_39AutoVectorizingCopyWithAssumedAlignmentILi128EEENS4_14SM90_TMA_STOREES22_S24_S24_EEEvvEEEEvNT_6ParamsE,"aw",@nobits
	.sectionflags	@""
	.align	16
	.zero		1024


//--------------------- .nv.shared.reserved.0     --------------------------
	.section	.nv.shared.reserved.0,"aw",@nobits
	.weak		__nv_reservedSMEM_offset_0_alias
	.size		__nv_reservedSMEM_offset_0_alias, 0, 64
	.other		__nv_reservedSMEM_offset_0_alias,@"STO_CUDA_RESERVED_SHARED STV_DEFAULT"
__nv_reservedSMEM_offset_0_alias:
	.zero		0
.nv.shared.reserved.0:
	.zero		64
	.weak		__nv_reservedSMEM_tcgen05_partition
	.type		__nv_reservedSMEM_tcgen05_partition,@object
	.size		__nv_reservedSMEM_tcgen05_partition,(.L_0 - __nv_reservedSMEM_tcgen05_partition)
__nv_reservedSMEM_tcgen05_partition:
	.zero		32
.L_0:


//--------------------- .nv.global                --------------------------
	.section	.nv.global,"aw",@nobits
.nv.global:
	.type		_ZN40_INTERNAL_08a5ba0e_4_k_cu_aed33a68_100384cute1_E,@object
	.size		_ZN40_INTERNAL_08a5ba0e_4_k_cu_aed33a68_100384cute1_E,(_ZN40_INTERNAL_08a5ba0e_4_k_cu_aed33a68_100384cuda3std3__45__cpo6cbeginE - _ZN40_INTERNAL_08a5ba0e_4_k_cu_aed33a68_100384cute1_E)
_ZN40_INTERNAL_08a5ba0e_4_k_cu_aed33a68_100384cute1_E:
	.zero		1
	.type		_ZN40_INTERNAL_08a5ba0e_4_k_cu_aed33a68_100384cuda3std3__45__cpo6cbeginE,@object
	.size		_ZN40_INTERNAL_08a5ba0e_4_k_cu_aed33a68_100384cuda3std3__45__cpo6cbeginE,(_ZN40_INTERNAL_08a5ba0e_4_k_cu_aed33a68_100384cuda3std3__48in_placeE - _ZN40_INTERNAL_08a5ba0e_4_k_cu_aed33a68_100384cuda3std3__45__cpo6cbeginE)
_ZN40_INTERNAL_08a5ba0e_4_k_cu_aed33a68_100384cuda3std3__45__cpo6cbeginE:
	.zero		1
	.type		_ZN40_INTERNAL_08a5ba0e_4_k_cu_aed33a68_100384cuda3std3__48in_placeE,@object
	.size		_ZN40_INTERNAL_08a5ba0e_4_k_cu_aed33a68_100384cuda3std3__48in_placeE,(_ZN40_INTERNAL_08a5ba0e_4_k_cu_aed33a68_100384cuda3std6ranges3__45__cpo9iter_moveE - _ZN40_INTERNAL_08a5ba0e_4_k_cu_aed33a68_100384cuda3std3__48in_placeE)
_ZN40_INTERNAL_08a5ba0e_4_k_cu_aed33a68_100384cuda3std3__48in_placeE:
	.zero		1
	.type		_ZN40_INTERNAL_08a5ba0e_4_k_cu_aed33a68_100384cuda3std6ranges3__45__cpo9iter_moveE,@object
	.size		_ZN40_INTERNAL_08a5ba0e_4_k_cu_aed33a68_100384cuda3std6ranges3__45__cpo9iter_moveE,(_ZN40_INTERNAL_08a5ba0e_4_k_cu_aed33a68_100384cuda3std3__45__cpo5beginE - _ZN40_INTERNAL_08a5ba0e_4_k_cu_aed33a68_100384cuda3std6ranges3__45__cpo9iter_moveE)
_ZN40_INTERNAL_08a5ba0e_4_k_cu_aed33a68_100384cuda3std6ranges3__45__cpo9iter_moveE:
	.zero		1
	.type		_ZN40_INTERNAL_08a5ba0e_4_k_cu_aed33a68_100384cuda3std3__45__cpo5beginE,@object
	.size		_ZN40_INTERNAL_08a5ba0e_4_k_cu_aed33a68_100384cuda3std3__45__cpo5beginE,(_ZN40_INTERNAL_08a5ba0e_4_k_cu_aed33a68_100384cuda3std3__442_GLOBAL__N__08a5ba0e_4_k_cu_aed33a68_100386ignoreE - _ZN40_INTERNAL_08a5ba0e_4_k_cu_aed33a68_100384cuda3std3__45__cpo5beginE)
_ZN40_INTERNAL_08a5ba0e_4_k_cu_aed33a68_100384cuda3std3__45__cpo5beginE:
	.zero		1
	.type		_ZN40_INTERNAL_08a5ba0e_4_k_cu_aed33a68_100384cuda3std3__442_GLOBAL__N__08a5ba0e_4_k_cu_aed33a68_100386ignoreE,@object
	.size		_ZN40_INTERNAL_08a5ba0e_4_k_cu_aed33a68_100384cuda3std3__442_GLOBAL__N__08a5ba0e_4_k_cu_aed33a68_100386ignoreE,(_ZN40_INTERNAL_08a5ba0e_4_k_cu_aed33a68_100384cute7productE - _ZN40_INTERNAL_08a5ba0e_4_k_cu_aed33a68_100384cuda3std3__442_GLOBAL__N__08a5ba0e_4_k_cu_aed33a68_100386ignoreE)
_ZN40_INTERNAL_08a5ba0e_4_k_cu_aed33a68_100384cuda3std3__442_GLOBAL__N__08a5ba0e_4_k_cu_aed33a68_100386ignoreE:
	.zero		1
	.type		_ZN40_INTERNAL_08a5ba0e_4_k_cu_aed33a68_100384cute7productE,@object
	.size		_ZN40_INTERNAL_08a5ba0e_4_k_cu_aed33a68_100384cute7productE,(_ZN40_INTERNAL_08a5ba0e_4_k_cu_aed33a68_100384cuda3std3__45__cpo3endE - _ZN40_INTERNAL_08a5ba0e_4_k_cu_aed33a68_100384cute7productE)
_ZN40_INTERNAL_08a5ba0e_4_k_cu_aed33a68_100384cute7productE:
	.zero		1
	.type		_ZN40_INTERNAL_08a5ba0e_4_k_cu_aed33a68_100384cuda3std3__45__cpo3endE,@object
	.size		_ZN40_INTERNAL_08a5ba0e_4_k_cu_aed33a68_100384cuda3std3__45__cpo3endE,(_ZN40_INTERNAL_08a5ba0e_4_k_cu_aed33a68_100384cuda3std3__419piecewise_constructE - _ZN40_INTERNAL_08a5ba0e_4_k_cu_aed33a68_100384cuda3std3__45__cpo3endE)
_ZN40_INTERNAL_08a5ba0e_4_k_cu_aed33a68_100384cuda3std3__45__cpo3endE:
	.zero		1
	.type		_ZN40_INTERNAL_08a5ba0e_4_k_cu_aed33a68_100384cuda3std3__419piecewise_constructE,@object
	.size		_ZN40_INTERNAL_08a5ba0e_4_k_cu_aed33a68_100384cuda3std3__419piecewise_constructE,(_ZN40_INTERNAL_08a5ba0e_4_k_cu_aed33a68_100384cuda3std3__45__cpo4cendE - _ZN40_INTERNAL_08a5ba0e_4_k_cu_aed33a68_100384cuda3std3__419piecewise_constructE)
_ZN40_INTERNAL_08a5ba0e_4_k_cu_aed33a68_100384cuda3std3__419piecewise_constructE:
	.zero		1
	.type		_ZN40_INTERNAL_08a5ba0e_4_k_cu_aed33a68_100384cuda3std3__45__cpo4cendE,@object
	.size		_ZN40_INTERNAL_08a5ba0e_4_k_cu_aed33a68_100384cuda3std3__45__cpo4cendE,(_ZN40_INTERNAL_08a5ba0e_4_k_cu_aed33a68_100384cuda3std6ranges3__45__cpo4swapE - _ZN40_INTERNAL_08a5ba0e_4_k_cu_aed33a68_100384cuda3std3__45__cpo4cendE)
_ZN40_INTERNAL_08a5ba0e_4_k_cu_aed33a68_100384cuda3std3__45__cpo4cendE:
	.zero		1
	.type		_ZN40_INTERNAL_08a5ba0e_4_k_cu_aed33a68_100384cuda3std6ranges3__45__cpo4swapE,@object
	.size		_ZN40_INTERNAL_08a5ba0e_4_k_cu_aed33a68_100384cuda3std6ranges3__45__cpo4swapE,(.L_10 - _ZN40_INTERNAL_08a5ba0e_4_k_cu_aed33a68_100384cuda3std6ranges3__45__cpo4swapE)
_ZN40_INTERNAL_08a5ba0e_4_k_cu_aed33a68_100384cuda3std6ranges3__45__cpo4swapE:
	.zero		1
.L_10:


//--------------------- .nv.constant0._ZN7cutlass13device_kernelINS_4gemm6kernel13GemmUniversalIN4cute5tupleIJiiiiEEENS1_10collective13CollectiveMmaINS1_35MainloopSm100TmaUmmaWarpSpecializedILi5ELi2ELi4ENS5_IJNS4_1CILi1EEENSA_ILi2EEESB_EEEEENS5_IJNSA_ILi128EEENSA_ILi64EEENSA_ILi32EEEEEENS_10tfloat32_tENS5_IJlSB_lEEESJ_SK_NS4_8TiledMMAINS4_8MMA_AtomIJNS4_17SM100_MMA_TF32_SSISJ_SJ_fLi128ELi64ELNS4_4UMMA5MajorE0ELSP_0ELNSO_7ScaleInE0ELSQ_0EEEEEENS4_6LayoutINS5_IJSB_SB_SB_EEENS5_IJNSA_ILi0EEESV_SV_EEEEENS5_IJNS4_10UnderscoreESY_SY_EEEEENS4_23SM90_TMA_LOAD_MULTICASTENS4_14ComposedLayoutINS4_7SwizzleILi3ELi4ELi3EEENS4_18smem_ptr_flag_bitsILi32EEENST_INS5_IJNSA_ILi8EEESH_EEENS5_IJSH_SB_EEEEEEEvNS4_8identityENS4_13SM90_TMA_LOADES1B_vS1C_EENS_8epilogue10collective18CollectiveEpilogueINS1F_23Sm100TmaWarpSpecializedILi4ELi2ELi16ELb1ELb0EEEJSI_NS5_IJNST_ISF_SB_EENST_INSA_ILi16EEESB_EEEEESJ_SK_SJ_SK_NS1F_6fusion15FusionCallbacksIS1J_NS1O_17LinearCombinationISJ_fSJ_fLNS_15FloatRoundStyleE2EEESI_S1N_JEEENS4_5SM1004TMEM4LOAD26SM100_TMEM_LOAD_32dp32b16xES1D_NS12_INS13_ILi2ELi4ELi3EEES16_NST_INS5_IJS17_S1L_EEENS5_IJS1L_SB_EEEEEEENS4_39AutoVectorizingCopyWithAssumedAlignmentILi128EEENS4_14SM90_TMA_STOREES22_S24_S24_EEEvvEEEEvNT_6ParamsE --------------------------
	.section	.nv.constant0._ZN7cutlass13device_kernelINS_4gemm6kernel13GemmUniversalIN4cute5tupleIJiiiiEEENS1_10collective13CollectiveMmaINS1_35MainloopSm100TmaUmmaWarpSpecializedILi5ELi2ELi4ENS5_IJNS4_1CILi1EEENSA_ILi2EEESB_EEEEENS5_IJNSA_ILi128EEENSA_ILi64EEENSA_ILi32EEEEEENS_10tfloat32_tENS5_IJlSB_lEEESJ_SK_NS4_8TiledMMAINS4_8MMA_AtomIJNS4_17SM100_MMA_TF32_SSISJ_SJ_fLi128ELi64ELNS4_4UMMA5MajorE0ELSP_0ELNSO_7ScaleInE0ELSQ_0EEEEEENS4_6LayoutINS5_IJSB_SB_SB_EEENS5_IJNSA_ILi0EEESV_SV_EEEEENS5_IJNS4_10UnderscoreESY_SY_EEEEENS4_23SM90_TMA_LOAD_MULTICASTENS4_14ComposedLayoutINS4_7SwizzleILi3ELi4ELi3EEENS4_18smem_ptr_flag_bitsILi32EEENST_INS5_IJNSA_ILi8EEESH_EEENS5_IJSH_SB_EEEEEEEvNS4_8identityENS4_13SM90_TMA_LOADES1B_vS1C_EENS_8epilogue10collective18CollectiveEpilogueINS1F_23Sm100TmaWarpSpecializedILi4ELi2ELi16ELb1ELb0EEEJSI_NS5_IJNST_ISF_SB_EENST_INSA_ILi16EEESB_EEEEESJ_SK_SJ_SK_NS1F_6fusion15FusionCallbacksIS1J_NS1O_17LinearCombinationISJ_fSJ_fLNS_15FloatRoundStyleE2EEESI_S1N_JEEENS4_5SM1004TMEM4LOAD26SM100_TMEM_LOAD_32dp32b16xES1D_NS12_INS13_ILi2ELi4ELi3EEES16_NST_INS5_IJS17_S1L_EEENS5_IJS1L_SB_EEEEEEENS4_39AutoVectorizingCopyWithAssumedAlignmentILi128EEENS4_14SM90_TMA_STOREES22_S24_S24_EEEvvEEEEvNT_6ParamsE,"a",@progbits
	.sectionflags	@""
	.align	4
.nv.constant0._ZN7cutlass13device_kernelINS_4gemm6kernel13GemmUniversalIN4cute5tupleIJiiiiEEENS1_10collective13CollectiveMmaINS1_35MainloopSm100TmaUmmaWarpSpecializedILi5ELi2ELi4ENS5_IJNS4_1CILi1EEENSA_ILi2EEESB_EEEEENS5_IJNSA_ILi128EEENSA_ILi64EEENSA_ILi32EEEEEENS_10tfloat32_tENS5_IJlSB_lEEESJ_SK_NS4_8TiledMMAINS4_8MMA_AtomIJNS4_17SM100_MMA_TF32_SSISJ_SJ_fLi128ELi64ELNS4_4UMMA5MajorE0ELSP_0ELNSO_7ScaleInE0ELSQ_0EEEEEENS4_6LayoutINS5_IJSB_SB_SB_EEENS5_IJNSA_ILi0EEESV_SV_EEEEENS5_IJNS4_10UnderscoreESY_SY_EEEEENS4_23SM90_TMA_LOAD_MULTICASTENS4_14ComposedLayoutINS4_7SwizzleILi3ELi4ELi3EEENS4_18smem_ptr_flag_bitsILi32EEENST_INS5_IJNSA_ILi8EEESH_EEENS5_IJSH_SB_EEEEEEEvNS4_8identityENS4_13SM90_TMA_LOADES1B_vS1C_EENS_8epilogue10collective18CollectiveEpilogueINS1F_23Sm100TmaWarpSpecializedILi4ELi2ELi16ELb1ELb0EEEJSI_NS5_IJNST_ISF_SB_EENST_INSA_ILi16EEESB_EEEEESJ_SK_SJ_SK_NS1F_6fusion15FusionCallbacksIS1J_NS1O_17LinearCombinationISJ_fSJ_fLNS_15FloatRoundStyleE2EEESI_S1N_JEEENS4_5SM1004TMEM4LOAD26SM100_TMEM_LOAD_32dp32b16xES1D_NS12_INS13_ILi2ELi4ELi3EEES16_NST_INS5_IJS17_S1L_EEENS5_IJS1L_SB_EEEEEEENS4_39AutoVectorizingCopyWithAssumedAlignmentILi128EEENS4_14SM90_TMA_STOREES22_S24_S24_EEEvvEEEEvNT_6ParamsE:
	.zero		2944


//--------------------- SYMBOLS --------------------------

	.type		.nv.reservedSmem.offset0,@object
	.size		.nv.reservedSmem.offset0,0x4
	.type		.nv.reservedSmem.cap,@object
	.size		.nv.reservedSmem.cap,0x4
	.type		__assertfail,@function
